//
// Generated by NVIDIA NVVM Compiler
//
// Compiler Build ID: CL-36424714
// Cuda compilation tools, release 13.0, V13.0.88
// Based on NVVM 20.0.0
//

.version 9.0
.target sm_100
.address_size 64

	// .globl	_Z5forcePfS_S_S_S_S_S_S_S_S_fffffPiS0_iiiiifff
// _ZZ5forcePfS_S_S_S_S_S_S_S_S_fffffPiS0_iiiiifffE6vArray has been demoted
// _ZZ5forcePfS_S_S_S_S_S_S_S_S_fffffPiS0_iiiiifffE6pArray has been demoted

.visible .entry _Z5forcePfS_S_S_S_S_S_S_S_S_fffffPiS0_iiiiifff(
	.param .u64 .ptr .align 1 _Z5forcePfS_S_S_S_S_S_S_S_S_fffffPiS0_iiiiifff_param_0,
	.param .u64 .ptr .align 1 _Z5forcePfS_S_S_S_S_S_S_S_S_fffffPiS0_iiiiifff_param_1,
	.param .u64 .ptr .align 1 _Z5forcePfS_S_S_S_S_S_S_S_S_fffffPiS0_iiiiifff_param_2,
	.param .u64 .ptr .align 1 _Z5forcePfS_S_S_S_S_S_S_S_S_fffffPiS0_iiiiifff_param_3,
	.param .u64 .ptr .align 1 _Z5forcePfS_S_S_S_S_S_S_S_S_fffffPiS0_iiiiifff_param_4,
	.param .u64 .ptr .align 1 _Z5forcePfS_S_S_S_S_S_S_S_S_fffffPiS0_iiiiifff_param_5,
	.param .u64 .ptr .align 1 _Z5forcePfS_S_S_S_S_S_S_S_S_fffffPiS0_iiiiifff_param_6,
	.param .u64 .ptr .align 1 _Z5forcePfS_S_S_S_S_S_S_S_S_fffffPiS0_iiiiifff_param_7,
	.param .u64 .ptr .align 1 _Z5forcePfS_S_S_S_S_S_S_S_S_fffffPiS0_iiiiifff_param_8,
	.param .u64 .ptr .align 1 _Z5forcePfS_S_S_S_S_S_S_S_S_fffffPiS0_iiiiifff_param_9,
	.param .f32 _Z5forcePfS_S_S_S_S_S_S_S_S_fffffPiS0_iiiiifff_param_10,
	.param .f32 _Z5forcePfS_S_S_S_S_S_S_S_S_fffffPiS0_iiiiifff_param_11,
	.param .f32 _Z5forcePfS_S_S_S_S_S_S_S_S_fffffPiS0_iiiiifff_param_12,
	.param .f32 _Z5forcePfS_S_S_S_S_S_S_S_S_fffffPiS0_iiiiifff_param_13,
	.param .f32 _Z5forcePfS_S_S_S_S_S_S_S_S_fffffPiS0_iiiiifff_param_14,
	.param .u64 .ptr .align 1 _Z5forcePfS_S_S_S_S_S_S_S_S_fffffPiS0_iiiiifff_param_15,
	.param .u64 .ptr .align 1 _Z5forcePfS_S_S_S_S_S_S_S_S_fffffPiS0_iiiiifff_param_16,
	.param .u32 _Z5forcePfS_S_S_S_S_S_S_S_S_fffffPiS0_iiiiifff_param_17,
	.param .u32 _Z5forcePfS_S_S_S_S_S_S_S_S_fffffPiS0_iiiiifff_param_18,
	.param .u32 _Z5forcePfS_S_S_S_S_S_S_S_S_fffffPiS0_iiiiifff_param_19,
	.param .u32 _Z5forcePfS_S_S_S_S_S_S_S_S_fffffPiS0_iiiiifff_param_20,
	.param .u32 _Z5forcePfS_S_S_S_S_S_S_S_S_fffffPiS0_iiiiifff_param_21,
	.param .f32 _Z5forcePfS_S_S_S_S_S_S_S_S_fffffPiS0_iiiiifff_param_22,
	.param .f32 _Z5forcePfS_S_S_S_S_S_S_S_S_fffffPiS0_iiiiifff_param_23,
	.param .f32 _Z5forcePfS_S_S_S_S_S_S_S_S_fffffPiS0_iiiiifff_param_24
)
{
	.reg .pred 	%p<18>;
	.reg .b32 	%r<92>;
	.reg .b32 	%f<466>;
	.reg .b64 	%rd<65>;
	// demoted variable
	.shared .align 4 .b8 _ZZ5forcePfS_S_S_S_S_S_S_S_S_fffffPiS0_iiiiifffE6vArray[2304];
	// demoted variable
	.shared .align 4 .b8 _ZZ5forcePfS_S_S_S_S_S_S_S_S_fffffPiS0_iiiiifffE6pArray[2304];
	ld.param.u64 	%rd11, [_Z5forcePfS_S_S_S_S_S_S_S_S_fffffPiS0_iiiiifff_param_2];
	ld.param.u64 	%rd12, [_Z5forcePfS_S_S_S_S_S_S_S_S_fffffPiS0_iiiiifff_param_3];
	ld.param.u64 	%rd13, [_Z5forcePfS_S_S_S_S_S_S_S_S_fffffPiS0_iiiiifff_param_4];
	ld.param.u64 	%rd14, [_Z5forcePfS_S_S_S_S_S_S_S_S_fffffPiS0_iiiiifff_param_5];
	ld.param.u64 	%rd15, [_Z5forcePfS_S_S_S_S_S_S_S_S_fffffPiS0_iiiiifff_param_6];
	ld.param.f32 	%f102, [_Z5forcePfS_S_S_S_S_S_S_S_S_fffffPiS0_iiiiifff_param_10];
	ld.param.f32 	%f95, [_Z5forcePfS_S_S_S_S_S_S_S_S_fffffPiS0_iiiiifff_param_11];
	ld.param.f32 	%f98, [_Z5forcePfS_S_S_S_S_S_S_S_S_fffffPiS0_iiiiifff_param_14];
	ld.param.u64 	%rd16, [_Z5forcePfS_S_S_S_S_S_S_S_S_fffffPiS0_iiiiifff_param_15];
	ld.param.u64 	%rd17, [_Z5forcePfS_S_S_S_S_S_S_S_S_fffffPiS0_iiiiifff_param_16];
	ld.param.u32 	%r34, [_Z5forcePfS_S_S_S_S_S_S_S_S_fffffPiS0_iiiiifff_param_20];
	cvta.to.global.u64 	%rd1, %rd17;
	cvta.to.global.u64 	%rd2, %rd16;
	cvta.to.global.u64 	%rd3, %rd15;
	cvta.to.global.u64 	%rd4, %rd14;
	cvta.to.global.u64 	%rd5, %rd13;
	cvta.to.global.u64 	%rd18, %rd11;
	cvta.to.global.u64 	%rd19, %rd12;
	mov.u32 	%r1, %ctaid.y;
	mov.u32 	%r35, %ntid.y;
	mov.u32 	%r2, %tid.y;
	mad.lo.s32 	%r36, %r1, %r35, %r2;
	mov.u32 	%r3, %ctaid.x;
	mov.u32 	%r37, %ntid.x;
	mov.u32 	%r4, %tid.x;
	mad.lo.s32 	%r38, %r3, %r37, %r4;
	mov.u32 	%r5, %nctaid.x;
	mul.lo.s32 	%r39, %r5, %r36;
	mad.lo.s32 	%r6, %r39, 24, %r38;
	mul.rn.f32 	%f1, %f102, %f102;
	mul.rn.f32 	%f2, %f95, %f95;
	mul.lo.s32 	%r40, %r2, 96;
	mov.u32 	%r41, _ZZ5forcePfS_S_S_S_S_S_S_S_S_fffffPiS0_iiiiifffE6vArray;
	add.s32 	%r42, %r41, %r40;
	shl.b32 	%r43, %r4, 2;
	add.s32 	%r44, %r42, %r43;
	mov.b32 	%r45, 0;
	st.shared.u32 	[%r44], %r45;
	mov.u32 	%r46, _ZZ5forcePfS_S_S_S_S_S_S_S_S_fffffPiS0_iiiiifffE6pArray;
	add.s32 	%r47, %r46, %r40;
	add.s32 	%r48, %r47, %r43;
	st.shared.u32 	[%r48], %r45;
	st.global.u32 	[%rd19], %r45;
	st.global.u32 	[%rd18], %r45;
	setp.ge.s32 	%p1, %r6, %r34;
	@%p1 bra 	$L__BB0_24;
	ld.param.f32 	%f408, [_Z5forcePfS_S_S_S_S_S_S_S_S_fffffPiS0_iiiiifff_param_24];
	ld.param.f32 	%f407, [_Z5forcePfS_S_S_S_S_S_S_S_S_fffffPiS0_iiiiifff_param_23];
	ld.param.f32 	%f406, [_Z5forcePfS_S_S_S_S_S_S_S_S_fffffPiS0_iiiiifff_param_22];
	ld.param.u32 	%r84, [_Z5forcePfS_S_S_S_S_S_S_S_S_fffffPiS0_iiiiifff_param_19];
	ld.param.u32 	%r83, [_Z5forcePfS_S_S_S_S_S_S_S_S_fffffPiS0_iiiiifff_param_18];
	ld.param.u32 	%r82, [_Z5forcePfS_S_S_S_S_S_S_S_S_fffffPiS0_iiiiifff_param_17];
	ld.param.f32 	%f405, [_Z5forcePfS_S_S_S_S_S_S_S_S_fffffPiS0_iiiiifff_param_13];
	ld.param.f32 	%f404, [_Z5forcePfS_S_S_S_S_S_S_S_S_fffffPiS0_iiiiifff_param_12];
	mul.wide.s32 	%rd20, %r6, 4;
	add.s64 	%rd21, %rd5, %rd20;
	ld.global.f32 	%f3, [%rd21];
	add.s64 	%rd22, %rd4, %rd20;
	ld.global.f32 	%f4, [%rd22];
	add.s64 	%rd23, %rd3, %rd20;
	ld.global.f32 	%f5, [%rd23];
	add.f32 	%f104, %f3, 0f3F000000;
	div.rn.f32 	%f105, %f104, %f406;
	cvt.rzi.s32.f32 	%r50, %f105;
	add.s32 	%r51, %r50, 1;
	add.f32 	%f106, %f4, 0f3F000000;
	div.rn.f32 	%f107, %f106, %f407;
	cvt.rzi.s32.f32 	%r52, %f107;
	add.s32 	%r53, %r52, 1;
	add.f32 	%f108, %f5, 0f3F000000;
	div.rn.f32 	%f109, %f108, %f408;
	cvt.rzi.s32.f32 	%r54, %f109;
	add.s32 	%r55, %r54, 1;
	min.s32 	%r7, %r51, %r82;
	min.s32 	%r8, %r53, %r83;
	min.s32 	%r56, %r55, %r84;
	add.s32 	%r9, %r82, 2;
	add.s32 	%r10, %r83, 2;
	neg.f32 	%f6, %f404;
	neg.f32 	%f7, %f405;
	neg.f32 	%f8, %f95;
	add.s32 	%r57, %r56, -1;
	mul.lo.s32 	%r11, %r57, %r10;
	mov.f32 	%f419, 0f00000000;
	mov.b32 	%r85, -1;
	mov.f32 	%f420, %f419;
	mov.f32 	%f421, %f419;
	mov.f32 	%f422, %f419;
	mov.f32 	%f423, %f419;
$L__BB0_2:
	mov.b32 	%r86, -1;
$L__BB0_3:
	add.s32 	%r59, %r86, %r8;
	add.s32 	%r14, %r59, %r11;
	add.s32 	%r60, %r85, %r7;
	mad.lo.s32 	%r61, %r14, %r9, %r60;
	mul.wide.s32 	%rd24, %r61, 4;
	add.s64 	%rd25, %rd2, %rd24;
	ld.global.u32 	%r87, [%rd25];
	setp.lt.s32 	%p2, %r87, 0;
	@%p2 bra 	$L__BB0_8;
$L__BB0_4:
	setp.eq.s32 	%p3, %r87, %r6;
	@%p3 bra 	$L__BB0_7;
	mul.wide.u32 	%rd26, %r87, 4;
	add.s64 	%rd27, %rd5, %rd26;
	ld.global.f32 	%f110, [%rd27];
	neg.f32 	%f111, %f110;
	add.rn.f32 	%f24, %f3, %f111;
	add.s64 	%rd28, %rd4, %rd26;
	ld.global.f32 	%f112, [%rd28];
	neg.f32 	%f113, %f112;
	add.rn.f32 	%f25, %f4, %f113;
	add.s64 	%rd29, %rd3, %rd26;
	ld.global.f32 	%f114, [%rd29];
	neg.f32 	%f115, %f114;
	add.rn.f32 	%f26, %f5, %f115;
	mul.rn.f32 	%f116, %f24, %f24;
	mul.rn.f32 	%f117, %f25, %f25;
	add.rn.f32 	%f118, %f116, %f117;
	mul.rn.f32 	%f119, %f26, %f26;
	add.rn.f32 	%f27, %f118, %f119;
	setp.geu.f32 	%p4, %f27, %f2;
	@%p4 bra 	$L__BB0_7;
	sqrt.rn.f32 	%f120, %f27;
	div.rn.f32 	%f121, %f1, %f27;
	mul.rn.f32 	%f122, %f121, %f121;
	mul.rn.f32 	%f123, %f122, %f121;
	mov.f32 	%f124, 0fBF800000;
	add.rn.f32 	%f125, %f123, %f124;
	mul.rn.f32 	%f126, %f123, %f125;
	add.rn.f32 	%f127, %f126, %f6;
	add.rn.f32 	%f128, %f120, %f8;
	mul.rn.f32 	%f129, %f7, %f128;
	add.rn.f32 	%f130, %f127, %f129;
	mov.f32 	%f131, 0fBF000000;
	add.rn.f32 	%f132, %f123, %f131;
	mul.rn.f32 	%f133, %f123, %f132;
	mul.rn.f32 	%f134, %f98, %f120;
	add.rn.f32 	%f135, %f133, %f134;
	div.rn.f32 	%f136, %f135, %f27;
	mul.rn.f32 	%f137, %f136, %f24;
	mul.rn.f32 	%f138, %f136, %f25;
	mul.rn.f32 	%f139, %f136, %f26;
	mov.f32 	%f140, 0f3F000000;
	mul.rn.f32 	%f141, %f135, %f140;
	mul.rn.f32 	%f142, %f130, %f140;
	add.rn.f32 	%f420, %f420, %f142;
	add.rn.f32 	%f419, %f419, %f141;
	add.f32 	%f423, %f423, %f137;
	add.f32 	%f422, %f422, %f138;
	add.f32 	%f421, %f421, %f139;
$L__BB0_7:
	mul.wide.u32 	%rd30, %r87, 4;
	add.s64 	%rd31, %rd1, %rd30;
	ld.global.u32 	%r87, [%rd31];
	setp.gt.s32 	%p5, %r87, -1;
	@%p5 bra 	$L__BB0_4;
$L__BB0_8:
	add.s32 	%r18, %r14, %r10;
	mad.lo.s32 	%r63, %r18, %r9, %r60;
	mul.wide.s32 	%rd32, %r63, 4;
	add.s64 	%rd33, %rd2, %rd32;
	ld.global.u32 	%r88, [%rd33];
	setp.lt.s32 	%p6, %r88, 0;
	@%p6 bra 	$L__BB0_13;
$L__BB0_9:
	setp.eq.s32 	%p7, %r88, %r6;
	@%p7 bra 	$L__BB0_12;
	mul.wide.u32 	%rd34, %r88, 4;
	add.s64 	%rd35, %rd5, %rd34;
	ld.global.f32 	%f143, [%rd35];
	neg.f32 	%f144, %f143;
	add.rn.f32 	%f48, %f3, %f144;
	add.s64 	%rd36, %rd4, %rd34;
	ld.global.f32 	%f145, [%rd36];
	neg.f32 	%f146, %f145;
	add.rn.f32 	%f49, %f4, %f146;
	add.s64 	%rd37, %rd3, %rd34;
	ld.global.f32 	%f147, [%rd37];
	neg.f32 	%f148, %f147;
	add.rn.f32 	%f50, %f5, %f148;
	mul.rn.f32 	%f149, %f48, %f48;
	mul.rn.f32 	%f150, %f49, %f49;
	add.rn.f32 	%f151, %f149, %f150;
	mul.rn.f32 	%f152, %f50, %f50;
	add.rn.f32 	%f51, %f151, %f152;
	setp.geu.f32 	%p8, %f51, %f2;
	@%p8 bra 	$L__BB0_12;
	sqrt.rn.f32 	%f153, %f51;
	div.rn.f32 	%f154, %f1, %f51;
	mul.rn.f32 	%f155, %f154, %f154;
	mul.rn.f32 	%f156, %f155, %f154;
	mov.f32 	%f157, 0fBF800000;
	add.rn.f32 	%f158, %f156, %f157;
	mul.rn.f32 	%f159, %f156, %f158;
	add.rn.f32 	%f160, %f159, %f6;
	add.rn.f32 	%f161, %f153, %f8;
	mul.rn.f32 	%f162, %f7, %f161;
	add.rn.f32 	%f163, %f160, %f162;
	mov.f32 	%f164, 0fBF000000;
	add.rn.f32 	%f165, %f156, %f164;
	mul.rn.f32 	%f166, %f156, %f165;
	mul.rn.f32 	%f167, %f98, %f153;
	add.rn.f32 	%f168, %f166, %f167;
	div.rn.f32 	%f169, %f168, %f51;
	mul.rn.f32 	%f170, %f169, %f48;
	mul.rn.f32 	%f171, %f169, %f49;
	mul.rn.f32 	%f172, %f169, %f50;
	mov.f32 	%f173, 0f3F000000;
	mul.rn.f32 	%f174, %f168, %f173;
	mul.rn.f32 	%f175, %f163, %f173;
	add.rn.f32 	%f420, %f420, %f175;
	add.rn.f32 	%f419, %f419, %f174;
	add.f32 	%f423, %f423, %f170;
	add.f32 	%f422, %f422, %f171;
	add.f32 	%f421, %f421, %f172;
$L__BB0_12:
	mul.wide.u32 	%rd38, %r88, 4;
	add.s64 	%rd39, %rd1, %rd38;
	ld.global.u32 	%r88, [%rd39];
	setp.gt.s32 	%p9, %r88, -1;
	@%p9 bra 	$L__BB0_9;
$L__BB0_13:
	add.s32 	%r64, %r18, %r10;
	mad.lo.s32 	%r66, %r64, %r9, %r60;
	mul.wide.s32 	%rd40, %r66, 4;
	add.s64 	%rd41, %rd2, %rd40;
	ld.global.u32 	%r89, [%rd41];
	setp.lt.s32 	%p10, %r89, 0;
	@%p10 bra 	$L__BB0_18;
$L__BB0_14:
	setp.eq.s32 	%p11, %r89, %r6;
	@%p11 bra 	$L__BB0_17;
	mul.wide.u32 	%rd42, %r89, 4;
	add.s64 	%rd43, %rd5, %rd42;
	ld.global.f32 	%f176, [%rd43];
	neg.f32 	%f177, %f176;
	add.rn.f32 	%f72, %f3, %f177;
	add.s64 	%rd44, %rd4, %rd42;
	ld.global.f32 	%f178, [%rd44];
	neg.f32 	%f179, %f178;
	add.rn.f32 	%f73, %f4, %f179;
	add.s64 	%rd45, %rd3, %rd42;
	ld.global.f32 	%f180, [%rd45];
	neg.f32 	%f181, %f180;
	add.rn.f32 	%f74, %f5, %f181;
	mul.rn.f32 	%f182, %f72, %f72;
	mul.rn.f32 	%f183, %f73, %f73;
	add.rn.f32 	%f184, %f182, %f183;
	mul.rn.f32 	%f185, %f74, %f74;
	add.rn.f32 	%f75, %f184, %f185;
	setp.geu.f32 	%p12, %f75, %f2;
	@%p12 bra 	$L__BB0_17;
	sqrt.rn.f32 	%f186, %f75;
	div.rn.f32 	%f187, %f1, %f75;
	mul.rn.f32 	%f188, %f187, %f187;
	mul.rn.f32 	%f189, %f188, %f187;
	mov.f32 	%f190, 0fBF800000;
	add.rn.f32 	%f191, %f189, %f190;
	mul.rn.f32 	%f192, %f189, %f191;
	add.rn.f32 	%f193, %f192, %f6;
	add.rn.f32 	%f194, %f186, %f8;
	mul.rn.f32 	%f195, %f7, %f194;
	add.rn.f32 	%f196, %f193, %f195;
	mov.f32 	%f197, 0fBF000000;
	add.rn.f32 	%f198, %f189, %f197;
	mul.rn.f32 	%f199, %f189, %f198;
	mul.rn.f32 	%f200, %f98, %f186;
	add.rn.f32 	%f201, %f199, %f200;
	div.rn.f32 	%f202, %f201, %f75;
	mul.rn.f32 	%f203, %f202, %f72;
	mul.rn.f32 	%f204, %f202, %f73;
	mul.rn.f32 	%f205, %f202, %f74;
	mov.f32 	%f206, 0f3F000000;
	mul.rn.f32 	%f207, %f201, %f206;
	mul.rn.f32 	%f208, %f196, %f206;
	add.rn.f32 	%f420, %f420, %f208;
	add.rn.f32 	%f419, %f419, %f207;
	add.f32 	%f423, %f423, %f203;
	add.f32 	%f422, %f422, %f204;
	add.f32 	%f421, %f421, %f205;
$L__BB0_17:
	mul.wide.u32 	%rd46, %r89, 4;
	add.s64 	%rd47, %rd1, %rd46;
	ld.global.u32 	%r89, [%rd47];
	setp.gt.s32 	%p13, %r89, -1;
	@%p13 bra 	$L__BB0_14;
$L__BB0_18:
	add.s32 	%r86, %r86, 1;
	setp.ne.s32 	%p14, %r86, 2;
	@%p14 bra 	$L__BB0_3;
	add.s32 	%r85, %r85, 1;
	setp.ne.s32 	%p15, %r85, 2;
	@%p15 bra 	$L__BB0_2;
	ld.param.u64 	%rd64, [_Z5forcePfS_S_S_S_S_S_S_S_S_fffffPiS0_iiiiifff_param_9];
	ld.param.u64 	%rd63, [_Z5forcePfS_S_S_S_S_S_S_S_S_fffffPiS0_iiiiifff_param_8];
	ld.param.u64 	%rd62, [_Z5forcePfS_S_S_S_S_S_S_S_S_fffffPiS0_iiiiifff_param_7];
	mov.f32 	%f209, 0f42400000;
	mul.rn.f32 	%f210, %f209, %f423;
	cvta.to.global.u64 	%rd48, %rd62;
	mul.wide.s32 	%rd49, %r6, 4;
	add.s64 	%rd50, %rd48, %rd49;
	st.global.f32 	[%rd50], %f210;
	mul.rn.f32 	%f211, %f209, %f422;
	cvta.to.global.u64 	%rd51, %rd63;
	add.s64 	%rd52, %rd51, %rd49;
	st.global.f32 	[%rd52], %f211;
	mul.rn.f32 	%f212, %f209, %f421;
	cvta.to.global.u64 	%rd53, %rd64;
	add.s64 	%rd54, %rd53, %rd49;
	st.global.f32 	[%rd54], %f212;
	mul.lo.s32 	%r67, %r2, 96;
	mov.u32 	%r68, _ZZ5forcePfS_S_S_S_S_S_S_S_S_fffffPiS0_iiiiifffE6vArray;
	add.s32 	%r69, %r68, %r67;
	shl.b32 	%r70, %r4, 2;
	add.s32 	%r71, %r69, %r70;
	st.shared.f32 	[%r71], %f419;
	mov.u32 	%r72, _ZZ5forcePfS_S_S_S_S_S_S_S_S_fffffPiS0_iiiiifffE6pArray;
	add.s32 	%r73, %r72, %r67;
	add.s32 	%r74, %r73, %r70;
	st.shared.f32 	[%r74], %f420;
	bar.sync 	0;
	or.b32  	%r75, %r4, %r2;
	setp.ne.s32 	%p16, %r75, 0;
	@%p16 bra 	$L__BB0_24;
	add.s32 	%r90, %r72, 96;
	mov.f32 	%f464, 0f00000000;
	mov.b32 	%r91, 96;
	mov.f32 	%f465, %f464;
$L__BB0_22:
	add.s32 	%r80, %r68, %r91;
	ld.shared.f32 	%f214, [%r80+-96];
	add.f32 	%f215, %f464, %f214;
	ld.shared.f32 	%f216, [%r90+-96];
	add.f32 	%f217, %f465, %f216;
	ld.shared.f32 	%f218, [%r80+-92];
	add.f32 	%f219, %f215, %f218;
	ld.shared.f32 	%f220, [%r90+-92];
	add.f32 	%f221, %f217, %f220;
	ld.shared.f32 	%f222, [%r80+-88];
	add.f32 	%f223, %f219, %f222;
	ld.shared.f32 	%f224, [%r90+-88];
	add.f32 	%f225, %f221, %f224;
	ld.shared.f32 	%f226, [%r80+-84];
	add.f32 	%f227, %f223, %f226;
	ld.shared.f32 	%f228, [%r90+-84];
	add.f32 	%f229, %f225, %f228;
	ld.shared.f32 	%f230, [%r80+-80];
	add.f32 	%f231, %f227, %f230;
	ld.shared.f32 	%f232, [%r90+-80];
	add.f32 	%f233, %f229, %f232;
	ld.shared.f32 	%f234, [%r80+-76];
	add.f32 	%f235, %f231, %f234;
	ld.shared.f32 	%f236, [%r90+-76];
	add.f32 	%f237, %f233, %f236;
	ld.shared.f32 	%f238, [%r80+-72];
	add.f32 	%f239, %f235, %f238;
	ld.shared.f32 	%f240, [%r90+-72];
	add.f32 	%f241, %f237, %f240;
	ld.shared.f32 	%f242, [%r80+-68];
	add.f32 	%f243, %f239, %f242;
	ld.shared.f32 	%f244, [%r90+-68];
	add.f32 	%f245, %f241, %f244;
	ld.shared.f32 	%f246, [%r80+-64];
	add.f32 	%f247, %f243, %f246;
	ld.shared.f32 	%f248, [%r90+-64];
	add.f32 	%f249, %f245, %f248;
	ld.shared.f32 	%f250, [%r80+-60];
	add.f32 	%f251, %f247, %f250;
	ld.shared.f32 	%f252, [%r90+-60];
	add.f32 	%f253, %f249, %f252;
	ld.shared.f32 	%f254, [%r80+-56];
	add.f32 	%f255, %f251, %f254;
	ld.shared.f32 	%f256, [%r90+-56];
	add.f32 	%f257, %f253, %f256;
	ld.shared.f32 	%f258, [%r80+-52];
	add.f32 	%f259, %f255, %f258;
	ld.shared.f32 	%f260, [%r90+-52];
	add.f32 	%f261, %f257, %f260;
	ld.shared.f32 	%f262, [%r80+-48];
	add.f32 	%f263, %f259, %f262;
	ld.shared.f32 	%f264, [%r90+-48];
	add.f32 	%f265, %f261, %f264;
	ld.shared.f32 	%f266, [%r80+-44];
	add.f32 	%f267, %f263, %f266;
	ld.shared.f32 	%f268, [%r90+-44];
	add.f32 	%f269, %f265, %f268;
	ld.shared.f32 	%f270, [%r80+-40];
	add.f32 	%f271, %f267, %f270;
	ld.shared.f32 	%f272, [%r90+-40];
	add.f32 	%f273, %f269, %f272;
	ld.shared.f32 	%f274, [%r80+-36];
	add.f32 	%f275, %f271, %f274;
	ld.shared.f32 	%f276, [%r90+-36];
	add.f32 	%f277, %f273, %f276;
	ld.shared.f32 	%f278, [%r80+-32];
	add.f32 	%f279, %f275, %f278;
	ld.shared.f32 	%f280, [%r90+-32];
	add.f32 	%f281, %f277, %f280;
	ld.shared.f32 	%f282, [%r80+-28];
	add.f32 	%f283, %f279, %f282;
	ld.shared.f32 	%f284, [%r90+-28];
	add.f32 	%f285, %f281, %f284;
	ld.shared.f32 	%f286, [%r80+-24];
	add.f32 	%f287, %f283, %f286;
	ld.shared.f32 	%f288, [%r90+-24];
	add.f32 	%f289, %f285, %f288;
	ld.shared.f32 	%f290, [%r80+-20];
	add.f32 	%f291, %f287, %f290;
	ld.shared.f32 	%f292, [%r90+-20];
	add.f32 	%f293, %f289, %f292;
	ld.shared.f32 	%f294, [%r80+-16];
	add.f32 	%f295, %f291, %f294;
	ld.shared.f32 	%f296, [%r90+-16];
	add.f32 	%f297, %f293, %f296;
	ld.shared.f32 	%f298, [%r80+-12];
	add.f32 	%f299, %f295, %f298;
	ld.shared.f32 	%f300, [%r90+-12];
	add.f32 	%f301, %f297, %f300;
	ld.shared.f32 	%f302, [%r80+-8];
	add.f32 	%f303, %f299, %f302;
	ld.shared.f32 	%f304, [%r90+-8];
	add.f32 	%f305, %f301, %f304;
	ld.shared.f32 	%f306, [%r80+-4];
	add.f32 	%f307, %f303, %f306;
	ld.shared.f32 	%f308, [%r90+-4];
	add.f32 	%f309, %f305, %f308;
	ld.shared.f32 	%f310, [%r80];
	add.f32 	%f311, %f307, %f310;
	ld.shared.f32 	%f312, [%r90];
	add.f32 	%f313, %f309, %f312;
	ld.shared.f32 	%f314, [%r80+4];
	add.f32 	%f315, %f311, %f314;
	ld.shared.f32 	%f316, [%r90+4];
	add.f32 	%f317, %f313, %f316;
	ld.shared.f32 	%f318, [%r80+8];
	add.f32 	%f319, %f315, %f318;
	ld.shared.f32 	%f320, [%r90+8];
	add.f32 	%f321, %f317, %f320;
	ld.shared.f32 	%f322, [%r80+12];
	add.f32 	%f323, %f319, %f322;
	ld.shared.f32 	%f324, [%r90+12];
	add.f32 	%f325, %f321, %f324;
	ld.shared.f32 	%f326, [%r80+16];
	add.f32 	%f327, %f323, %f326;
	ld.shared.f32 	%f328, [%r90+16];
	add.f32 	%f329, %f325, %f328;
	ld.shared.f32 	%f330, [%r80+20];
	add.f32 	%f331, %f327, %f330;
	ld.shared.f32 	%f332, [%r90+20];
	add.f32 	%f333, %f329, %f332;
	ld.shared.f32 	%f334, [%r80+24];
	add.f32 	%f335, %f331, %f334;
	ld.shared.f32 	%f336, [%r90+24];
	add.f32 	%f337, %f333, %f336;
	ld.shared.f32 	%f338, [%r80+28];
	add.f32 	%f339, %f335, %f338;
	ld.shared.f32 	%f340, [%r90+28];
	add.f32 	%f341, %f337, %f340;
	ld.shared.f32 	%f342, [%r80+32];
	add.f32 	%f343, %f339, %f342;
	ld.shared.f32 	%f344, [%r90+32];
	add.f32 	%f345, %f341, %f344;
	ld.shared.f32 	%f346, [%r80+36];
	add.f32 	%f347, %f343, %f346;
	ld.shared.f32 	%f348, [%r90+36];
	add.f32 	%f349, %f345, %f348;
	ld.shared.f32 	%f350, [%r80+40];
	add.f32 	%f351, %f347, %f350;
	ld.shared.f32 	%f352, [%r90+40];
	add.f32 	%f353, %f349, %f352;
	ld.shared.f32 	%f354, [%r80+44];
	add.f32 	%f355, %f351, %f354;
	ld.shared.f32 	%f356, [%r90+44];
	add.f32 	%f357, %f353, %f356;
	ld.shared.f32 	%f358, [%r80+48];
	add.f32 	%f359, %f355, %f358;
	ld.shared.f32 	%f360, [%r90+48];
	add.f32 	%f361, %f357, %f360;
	ld.shared.f32 	%f362, [%r80+52];
	add.f32 	%f363, %f359, %f362;
	ld.shared.f32 	%f364, [%r90+52];
	add.f32 	%f365, %f361, %f364;
	ld.shared.f32 	%f366, [%r80+56];
	add.f32 	%f367, %f363, %f366;
	ld.shared.f32 	%f368, [%r90+56];
	add.f32 	%f369, %f365, %f368;
	ld.shared.f32 	%f370, [%r80+60];
	add.f32 	%f371, %f367, %f370;
	ld.shared.f32 	%f372, [%r90+60];
	add.f32 	%f373, %f369, %f372;
	ld.shared.f32 	%f374, [%r80+64];
	add.f32 	%f375, %f371, %f374;
	ld.shared.f32 	%f376, [%r90+64];
	add.f32 	%f377, %f373, %f376;
	ld.shared.f32 	%f378, [%r80+68];
	add.f32 	%f379, %f375, %f378;
	ld.shared.f32 	%f380, [%r90+68];
	add.f32 	%f381, %f377, %f380;
	ld.shared.f32 	%f382, [%r80+72];
	add.f32 	%f383, %f379, %f382;
	ld.shared.f32 	%f384, [%r90+72];
	add.f32 	%f385, %f381, %f384;
	ld.shared.f32 	%f386, [%r80+76];
	add.f32 	%f387, %f383, %f386;
	ld.shared.f32 	%f388, [%r90+76];
	add.f32 	%f389, %f385, %f388;
	ld.shared.f32 	%f390, [%r80+80];
	add.f32 	%f391, %f387, %f390;
	ld.shared.f32 	%f392, [%r90+80];
	add.f32 	%f393, %f389, %f392;
	ld.shared.f32 	%f394, [%r80+84];
	add.f32 	%f395, %f391, %f394;
	ld.shared.f32 	%f396, [%r90+84];
	add.f32 	%f397, %f393, %f396;
	ld.shared.f32 	%f398, [%r80+88];
	add.f32 	%f399, %f395, %f398;
	ld.shared.f32 	%f400, [%r90+88];
	add.f32 	%f401, %f397, %f400;
	ld.shared.f32 	%f402, [%r80+92];
	add.f32 	%f464, %f399, %f402;
	ld.shared.f32 	%f403, [%r90+92];
	add.f32 	%f465, %f401, %f403;
	add.s32 	%r91, %r91, 192;
	add.s32 	%r90, %r90, 192;
	setp.ne.s32 	%p17, %r91, 2400;
	@%p17 bra 	$L__BB0_22;
	ld.param.u64 	%rd61, [_Z5forcePfS_S_S_S_S_S_S_S_S_fffffPiS0_iiiiifff_param_1];
	ld.param.u64 	%rd60, [_Z5forcePfS_S_S_S_S_S_S_S_S_fffffPiS0_iiiiifff_param_0];
	mad.lo.s32 	%r81, %r1, %r5, %r3;
	cvta.to.global.u64 	%rd55, %rd60;
	mul.wide.u32 	%rd56, %r81, 4;
	add.s64 	%rd57, %rd55, %rd56;
	st.global.f32 	[%rd57], %f464;
	cvta.to.global.u64 	%rd58, %rd61;
	add.s64 	%rd59, %rd58, %rd56;
	st.global.f32 	[%rd59], %f465;
$L__BB0_24:
	ret;

}
	// .globl	_Z11finalResultPfS_S_S_i
.visible .entry _Z11finalResultPfS_S_S_i(
	.param .u64 .ptr .align 1 _Z11finalResultPfS_S_S_i_param_0,
	.param .u64 .ptr .align 1 _Z11finalResultPfS_S_S_i_param_1,
	.param .u64 .ptr .align 1 _Z11finalResultPfS_S_S_i_param_2,
	.param .u64 .ptr .align 1 _Z11finalResultPfS_S_S_i_param_3,
	.param .u32 _Z11finalResultPfS_S_S_i_param_4
)
{
	.reg .pred 	%p<4>;
	.reg .b32 	%r<8>;
	.reg .b32 	%f<10>;
	.reg .b64 	%rd<11>;

	ld.param.u64 	%rd5, [_Z11finalResultPfS_S_S_i_param_0];
	ld.param.u64 	%rd6, [_Z11finalResultPfS_S_S_i_param_1];
	ld.param.u32 	%r5, [_Z11finalResultPfS_S_S_i_param_4];
	cvta.to.global.u64 	%rd1, %rd5;
	cvta.to.global.u64 	%rd2, %rd6;
	mov.u32 	%r1, %ctaid.x;
	cvt.rn.f32.s32 	%f1, %r5;
	mul.f32 	%f2, %f1, 0f3F000000;
	cvt.rpi.f32.f32 	%f3, %f2;
	cvt.rzi.u32.f32 	%r7, %f3;
	setp.eq.s32 	%p1, %r7, 0;
	@%p1 bra 	$L__BB1_5;
	mul.wide.u32 	%rd7, %r1, 4;
	add.s64 	%rd3, %rd2, %rd7;
	add.s64 	%rd4, %rd1, %rd7;
$L__BB1_2:
	bar.sync 	0;
	setp.ge.u32 	%p2, %r1, %r7;
	@%p2 bra 	$L__BB1_4;
	add.s32 	%r6, %r7, %r1;
	mul.wide.u32 	%rd8, %r6, 4;
	add.s64 	%rd9, %rd2, %rd8;
	ld.global.f32 	%f4, [%rd9];
	ld.global.f32 	%f5, [%rd3];
	add.f32 	%f6, %f4, %f5;
	st.global.f32 	[%rd3], %f6;
	add.s64 	%rd10, %rd1, %rd8;
	ld.global.f32 	%f7, [%rd10];
	ld.global.f32 	%f8, [%rd4];
	add.f32 	%f9, %f7, %f8;
	st.global.f32 	[%rd4], %f9;
$L__BB1_4:
	shr.u32 	%r4, %r7, 1;
	setp.gt.u32 	%p3, %r7, 1;
	mov.u32 	%r7, %r4;
	@%p3 bra 	$L__BB1_2;
$L__BB1_5:
	ret;

}


// ===== COMPILED SASS (sm_100) =====

	.target	sm_100

	.elftype	@"ET_EXEC"


//--------------------- .note.nv.tkinfo           --------------------------
	.section	.note.nv.tkinfo,"",@"SHT_NOTE"
	.sectionflags	@"SHF_NOTE_NV_TKINFO"
	.tkinfo
        /*0018*/ 	.word	0x00000002
        /*0030*/ 	.string	""
        /*0030*/ 	.string	"ptxas"
        /*0030*/ 	.string	"Cuda compilation tools, release 13.0, V13.0.88"
        /*0030*/ 	.string	"Build cuda_13.0.r13.0/compiler.36424714_0"
        /*0030*/ 	.string	"-arch sm_100 -m 64 "



//--------------------- .note.nv.cuinfo           --------------------------
	.section	.note.nv.cuinfo,"",@"SHT_NOTE"
	.sectionflags	@"SHF_NOTE_NV_CUINFO"
        /*0018*/ 	.short	0x0002
        /*001a*/ 	.short	0x0064
        /*001c*/ 	.short	0x0082
	.zero		2


//--------------------- .nv.info                  --------------------------
	.section	.nv.info,"",@"SHT_CUDA_INFO"
	.align	4


	//----- nvinfo : EIATTR_REGCOUNT
	.align		4
        /*0000*/ 	.byte	0x04, 0x2f
        /*0002*/ 	.short	(.L_1 - .L_0)
	.align		4
.L_0:
        /*0004*/ 	.word	index@(_Z5forcePfS_S_S_S_S_S_S_S_S_fffffPiS0_iiiiifff)
        /*0008*/ 	.word	0x00000028


	//----- nvinfo : EIATTR_FRAME_SIZE
	.align		4
.L_1:
        /*000c*/ 	.byte	0x04, 0x11
        /*000e*/ 	.short	(.L_3 - .L_2)
	.align		4
.L_2:
        /*0010*/ 	.word	index@($__internal_1_$__cuda_sm3x_div_rn_noftz_f32_slowpath)
        /*0014*/ 	.word	0x00000000


	//----- nvinfo : EIATTR_FRAME_SIZE
	.align		4
.L_3:
        /*0018*/ 	.byte	0x04, 0x11
        /*001a*/ 	.short	(.L_5 - .L_4)
	.align		4
.L_4:
        /*001c*/ 	.word	index@($__internal_0_$__cuda_sm20_sqrt_rn_f32_slowpath)
        /*0020*/ 	.word	0x00000000


	//----- nvinfo : EIATTR_FRAME_SIZE
	.align		4
.L_5:
        /*0024*/ 	.byte	0x04, 0x11
        /*0026*/ 	.short	(.L_7 - .L_6)
	.align		4
.L_6:
        /*0028*/ 	.word	index@(_Z5forcePfS_S_S_S_S_S_S_S_S_fffffPiS0_iiiiifff)
        /*002c*/ 	.word	0x00000000


	//----- nvinfo : EIATTR_REGCOUNT
	.align		4
.L_7:
        /*0030*/ 	.byte	0x04, 0x2f
        /*0032*/ 	.short	(.L_9 - .L_8)
	.align		4
.L_8:
        /*0034*/ 	.word	index@(_Z11finalResultPfS_S_S_i)
        /*0038*/ 	.word	0x00000016


	//----- nvinfo : EIATTR_FRAME_SIZE
	.align		4
.L_9:
        /*003c*/ 	.byte	0x04, 0x11
        /*003e*/ 	.short	(.L_11 - .L_10)
	.align		4
.L_10:
        /*0040*/ 	.word	index@(_Z11finalResultPfS_S_S_i)
        /*0044*/ 	.word	0x00000000


	//----- nvinfo : EIATTR_MIN_STACK_SIZE
	.align		4
.L_11:
        /*0048*/ 	.byte	0x04, 0x12
        /*004a*/ 	.short	(.L_13 - .L_12)
	.align		4
.L_12:
        /*004c*/ 	.word	index@(_Z11finalResultPfS_S_S_i)
        /*0050*/ 	.word	0x00000000


	//----- nvinfo : EIATTR_MIN_STACK_SIZE
	.align		4
.L_13:
        /*0054*/ 	.byte	0x04, 0x12
        /*0056*/ 	.short	(.L_15 - .L_14)
	.align		4
.L_14:
        /*0058*/ 	.word	index@(_Z5forcePfS_S_S_S_S_S_S_S_S_fffffPiS0_iiiiifff)
        /*005c*/ 	.word	0x00000000
.L_15:


//--------------------- .nv.compat                --------------------------
	.section	.nv.compat,"",@"SHT_CUDA_COMPAT_INFO"
	.align	4
        /*0000*/ 	.byte	0x02, 0x09, 0x00, 0x00, 0x02, 0x02, 0x01, 0x00, 0x02, 0x05, 0x05, 0x00, 0x03, 0x07, 0x01, 0x01
        /*0010*/ 	.byte	0x02, 0x03, 0x00, 0x00, 0x02, 0x06, 0x01, 0x00, 0x04, 0x0b, 0x08, 0x00, 0x01, 0x00, 0x00, 0x00
        /*0020*/ 	.byte	0x00, 0x00, 0x00, 0x00


//--------------------- .nv.info._Z11finalResultPfS_S_S_i --------------------------
	.section	.nv.info._Z11finalResultPfS_S_S_i,"",@"SHT_CUDA_INFO"
	.sectionflags	@""
	.align	4


	//----- nvinfo : EIATTR_CUDA_API_VERSION
	.align		4
        /*0000*/ 	.byte	0x04, 0x37
        /*0002*/ 	.short	(.L_17 - .L_16)
.L_16:
        /*0004*/ 	.word	0x00000082


	//----- nvinfo : EIATTR_KPARAM_INFO
	.align		4
.L_17:
        /*0008*/ 	.byte	0x04, 0x17
        /*000a*/ 	.short	(.L_19 - .L_18)
.L_18:
        /*000c*/ 	.word	0x00000000
        /*0010*/ 	.short	0x0004
        /*0012*/ 	.short	0x0020
        /*0014*/ 	.byte	0x00, 0xf0, 0x11, 0x00


	//----- nvinfo : EIATTR_KPARAM_INFO
	.align		4
.L_19:
        /*0018*/ 	.byte	0x04, 0x17
        /*001a*/ 	.short	(.L_21 - .L_20)
.L_20:
        /*001c*/ 	.word	0x00000000
        /*0020*/ 	.short	0x0003
        /*0022*/ 	.short	0x0018
        /*0024*/ 	.byte	0x00, 0xf5, 0x21, 0x00


	//----- nvinfo : EIATTR_KPARAM_INFO
	.align		4
.L_21:
        /*0028*/ 	.byte	0x04, 0x17
        /*002a*/ 	.short	(.L_23 - .L_22)
.L_22:
        /*002c*/ 	.word	0x00000000
        /*0030*/ 	.short	0x0002
        /*0032*/ 	.short	0x0010
        /*0034*/ 	.byte	0x00, 0xf5, 0x21, 0x00


	//----- nvinfo : EIATTR_KPARAM_INFO
	.align		4
.L_23:
        /*0038*/ 	.byte	0x04, 0x17
        /*003a*/ 	.short	(.L_25 - .L_24)
.L_24:
        /*003c*/ 	.word	0x00000000
        /*0040*/ 	.short	0x0001
        /*0042*/ 	.short	0x0008
        /*0044*/ 	.byte	0x00, 0xf5, 0x21, 0x00


	//----- nvinfo : EIATTR_KPARAM_INFO
	.align		4
.L_25:
        /*0048*/ 	.byte	0x04, 0x17
        /*004a*/ 	.short	(.L_27 - .L_26)
.L_26:
        /*004c*/ 	.word	0x00000000
        /*0050*/ 	.short	0x0000
        /*0052*/ 	.short	0x0000
        /*0054*/ 	.byte	0x00, 0xf5, 0x21, 0x00


	//----- nvinfo : EIATTR_SPARSE_MMA_MASK
	.align		4
.L_27:
        /*0058*/ 	.byte	0x03, 0x50
        /*005a*/ 	.short	0x0000


	//----- nvinfo : EIATTR_MAXREG_COUNT
	.align		4
        /*005c*/ 	.byte	0x03, 0x1b
        /*005e*/ 	.short	0x00ff


	//----- nvinfo : EIATTR_NUM_BARRIERS
	.align		4
        /*0060*/ 	.byte	0x02, 0x4c
        /*0062*/ 	.byte	0x01
	.zero		1


	//----- nvinfo : EIATTR_MERCURY_ISA_VERSION
	.align		4
        /*0064*/ 	.byte	0x03, 0x5f
        /*0066*/ 	.short	0x0101


	//----- nvinfo : EIATTR_VRC_CTA_INIT_COUNT
	.align		4
        /*0068*/ 	.byte	0x02, 0x4a
	.zero		1
	.zero		1


	//----- nvinfo : EIATTR_EXIT_INSTR_OFFSETS
	.align		4
        /*006c*/ 	.byte	0x04, 0x1c
        /*006e*/ 	.short	(.L_29 - .L_28)


	//   ....[0]....
.L_28:
        /*0070*/ 	.word	0x00000060


	//   ....[1]....
        /*0074*/ 	.word	0x00000210


	//----- nvinfo : EIATTR_CBANK_PARAM_SIZE
	.align		4
.L_29:
        /*0078*/ 	.byte	0x03, 0x19
        /*007a*/ 	.short	0x0024


	//----- nvinfo : EIATTR_PARAM_CBANK
	.align		4
        /*007c*/ 	.byte	0x04, 0x0a
        /*007e*/ 	.short	(.L_31 - .L_30)
	.align		4
.L_30:
        /*0080*/ 	.word	index@(.nv.constant0._Z11finalResultPfS_S_S_i)
        /*0084*/ 	.short	0x0380
        /*0086*/ 	.short	0x0024


	//----- nvinfo : EIATTR_SW_WAR
	.align		4
.L_31:
        /*0088*/ 	.byte	0x04, 0x36
        /*008a*/ 	.short	(.L_33 - .L_32)
.L_32:
        /*008c*/ 	.word	0x00000008
.L_33:


//--------------------- .nv.info._Z5forcePfS_S_S_S_S_S_S_S_S_fffffPiS0_iiiiifff --------------------------
	.section	.nv.info._Z5forcePfS_S_S_S_S_S_S_S_S_fffffPiS0_iiiiifff,"",@"SHT_CUDA_INFO"
	.sectionflags	@""
	.align	4


	//----- nvinfo : EIATTR_CUDA_API_VERSION
	.align		4
        /*0000*/ 	.byte	0x04, 0x37
        /*0002*/ 	.short	(.L_35 - .L_34)
.L_34:
        /*0004*/ 	.word	0x00000082


	//----- nvinfo : EIATTR_KPARAM_INFO
	.align		4
.L_35:
        /*0008*/ 	.byte	0x04, 0x17
        /*000a*/ 	.short	(.L_37 - .L_36)
.L_36:
        /*000c*/ 	.word	0x00000000
        /*0010*/ 	.short	0x0018
        /*0012*/ 	.short	0x0094
        /*0014*/ 	.byte	0x00, 0xf0, 0x11, 0x00


	//----- nvinfo : EIATTR_KPARAM_INFO
	.align		4
.L_37:
        /*0018*/ 	.byte	0x04, 0x17
        /*001a*/ 	.short	(.L_39 - .L_38)
.L_38:
        /*001c*/ 	.word	0x00000000
        /*0020*/ 	.short	0x0017
        /*0022*/ 	.short	0x0090
        /*0024*/ 	.byte	0x00, 0xf0, 0x11, 0x00


	//----- nvinfo : EIATTR_KPARAM_INFO
	.align		4
.L_39:
        /*0028*/ 	.byte	0x04, 0x17
        /*002a*/ 	.short	(.L_41 - .L_40)
.L_40:
        /*002c*/ 	.word	0x00000000
        /*0030*/ 	.short	0x0016
        /*0032*/ 	.short	0x008c
        /*0034*/ 	.byte	0x00, 0xf0, 0x11, 0x00


	//----- nvinfo : EIATTR_KPARAM_INFO
	.align		4
.L_41:
        /*0038*/ 	.byte	0x04, 0x17
        /*003a*/ 	.short	(.L_43 - .L_42)
.L_42:
        /*003c*/ 	.word	0x00000000
        /*0040*/ 	.short	0x0015
        /*0042*/ 	.short	0x0088
        /*0044*/ 	.byte	0x00, 0xf0, 0x11, 0x00


	//----- nvinfo : EIATTR_KPARAM_INFO
	.align		4
.L_43:
        /*0048*/ 	.byte	0x04, 0x17
        /*004a*/ 	.short	(.L_45 - .L_44)
.L_44:
        /*004c*/ 	.word	0x00000000
        /*0050*/ 	.short	0x0014
        /*0052*/ 	.short	0x0084
        /*0054*/ 	.byte	0x00, 0xf0, 0x11, 0x00


	//----- nvinfo : EIATTR_KPARAM_INFO
	.align		4
.L_45:
        /*0058*/ 	.byte	0x04, 0x17
        /*005a*/ 	.short	(.L_47 - .L_46)
.L_46:
        /*005c*/ 	.word	0x00000000
        /*0060*/ 	.short	0x0013
        /*0062*/ 	.short	0x0080
        /*0064*/ 	.byte	0x00, 0xf0, 0x11, 0x00


	//----- nvinfo : EIATTR_KPARAM_INFO
	.align		4
.L_47:
        /*0068*/ 	.byte	0x04, 0x17
        /*006a*/ 	.short	(.L_49 - .L_48)
.L_48:
        /*006c*/ 	.word	0x00000000
        /*0070*/ 	.short	0x0012
        /*0072*/ 	.short	0x007c
        /*0074*/ 	.byte	0x00, 0xf0, 0x11, 0x00


	//----- nvinfo : EIATTR_KPARAM_INFO
	.align		4
.L_49:
        /*0078*/ 	.byte	0x04, 0x17
        /*007a*/ 	.short	(.L_51 - .L_50)
.L_50:
        /*007c*/ 	.word	0x00000000
        /*0080*/ 	.short	0x0011
        /*0082*/ 	.short	0x0078
        /*0084*/ 	.byte	0x00, 0xf0, 0x11, 0x00


	//----- nvinfo : EIATTR_KPARAM_INFO
	.align		4
.L_51:
        /*0088*/ 	.byte	0x04, 0x17
        /*008a*/ 	.short	(.L_53 - .L_52)
.L_52:
        /*008c*/ 	.word	0x00000000
        /*0090*/ 	.short	0x0010
        /*0092*/ 	.short	0x0070
        /*0094*/ 	.byte	0x00, 0xf5, 0x21, 0x00


	//----- nvinfo : EIATTR_KPARAM_INFO
	.align		4
.L_53:
        /*0098*/ 	.byte	0x04, 0x17
        /*009a*/ 	.short	(.L_55 - .L_54)
.L_54:
        /*009c*/ 	.word	0x00000000
        /*00a0*/ 	.short	0x000f
        /*00a2*/ 	.short	0x0068
        /*00a4*/ 	.byte	0x00, 0xf5, 0x21, 0x00


	//----- nvinfo : EIATTR_KPARAM_INFO
	.align		4
.L_55:
        /*00a8*/ 	.byte	0x04, 0x17
        /*00aa*/ 	.short	(.L_57 - .L_56)
.L_56:
        /*00ac*/ 	.word	0x00000000
        /*00b0*/ 	.short	0x000e
        /*00b2*/ 	.short	0x0060
        /*00b4*/ 	.byte	0x00, 0xf0, 0x11, 0x00


	//----- nvinfo : EIATTR_KPARAM_INFO
	.align		4
.L_57:
        /*00b8*/ 	.byte	0x04, 0x17
        /*00ba*/ 	.short	(.L_59 - .L_58)
.L_58:
        /*00bc*/ 	.word	0x00000000
        /*00c0*/ 	.short	0x000d
        /*00c2*/ 	.short	0x005c
        /*00c4*/ 	.byte	0x00, 0xf0, 0x11, 0x00


	//----- nvinfo : EIATTR_KPARAM_INFO
	.align		4
.L_59:
        /*00c8*/ 	.byte	0x04, 0x17
        /*00ca*/ 	.short	(.L_61 - .L_60)
.L_60:
        /*00cc*/ 	.word	0x00000000
        /*00d0*/ 	.short	0x000c
        /*00d2*/ 	.short	0x0058
        /*00d4*/ 	.byte	0x00, 0xf0, 0x11, 0x00


	//----- nvinfo : EIATTR_KPARAM_INFO
	.align		4
.L_61:
        /*00d8*/ 	.byte	0x04, 0x17
        /*00da*/ 	.short	(.L_63 - .L_62)
.L_62:
        /*00dc*/ 	.word	0x00000000
        /*00e0*/ 	.short	0x000b
        /*00e2*/ 	.short	0x0054
        /*00e4*/ 	.byte	0x00, 0xf0, 0x11, 0x00


	//----- nvinfo : EIATTR_KPARAM_INFO
	.align		4
.L_63:
        /*00e8*/ 	.byte	0x04, 0x17
        /*00ea*/ 	.short	(.L_65 - .L_64)
.L_64:
        /*00ec*/ 	.word	0x00000000
        /*00f0*/ 	.short	0x000a
        /*00f2*/ 	.short	0x0050
        /*00f4*/ 	.byte	0x00, 0xf0, 0x11, 0x00


	//----- nvinfo : EIATTR_KPARAM_INFO
	.align		4
.L_65:
        /*00f8*/ 	.byte	0x04, 0x17
        /*00fa*/ 	.short	(.L_67 - .L_66)
.L_66:
        /*00fc*/ 	.word	0x00000000
        /*0100*/ 	.short	0x0009
        /*0102*/ 	.short	0x0048
        /*0104*/ 	.byte	0x00, 0xf5, 0x21, 0x00


	//----- nvinfo : EIATTR_KPARAM_INFO
	.align		4
.L_67:
        /*0108*/ 	.byte	0x04, 0x17
        /*010a*/ 	.short	(.L_69 - .L_68)
.L_68:
        /*010c*/ 	.word	0x00000000
        /*0110*/ 	.short	0x0008
        /*0112*/ 	.short	0x0040
        /*0114*/ 	.byte	0x00, 0xf5, 0x21, 0x00


	//----- nvinfo : EIATTR_KPARAM_INFO
	.align		4
.L_69:
        /*0118*/ 	.byte	0x04, 0x17
        /*011a*/ 	.short	(.L_71 - .L_70)
.L_70:
        /*011c*/ 	.word	0x00000000
        /*0120*/ 	.short	0x0007
        /*0122*/ 	.short	0x0038
        /*0124*/ 	.byte	0x00, 0xf5, 0x21, 0x00


	//----- nvinfo : EIATTR_KPARAM_INFO
	.align		4
.L_71:
        /*0128*/ 	.byte	0x04, 0x17
        /*012a*/ 	.short	(.L_73 - .L_72)
.L_72:
        /*012c*/ 	.word	0x00000000
        /*0130*/ 	.short	0x0006
        /*0132*/ 	.short	0x0030
        /*0134*/ 	.byte	0x00, 0xf5, 0x21, 0x00


	//----- nvinfo : EIATTR_KPARAM_INFO
	.align		4
.L_73:
        /*0138*/ 	.byte	0x04, 0x17
        /*013a*/ 	.short	(.L_75 - .L_74)
.L_74:
        /*013c*/ 	.word	0x00000000
        /*0140*/ 	.short	0x0005
        /*0142*/ 	.short	0x0028
        /*0144*/ 	.byte	0x00, 0xf5, 0x21, 0x00


	//----- nvinfo : EIATTR_KPARAM_INFO
	.align		4
.L_75:
        /*0148*/ 	.byte	0x04, 0x17
        /*014a*/ 	.short	(.L_77 - .L_76)
.L_76:
        /*014c*/ 	.word	0x00000000
        /*0150*/ 	.short	0x0004
        /*0152*/ 	.short	0x0020
        /*0154*/ 	.byte	0x00, 0xf5, 0x21, 0x00


	//----- nvinfo : EIATTR_KPARAM_INFO
	.align		4
.L_77:
        /*0158*/ 	.byte	0x04, 0x17
        /*015a*/ 	.short	(.L_79 - .L_78)
.L_78:
        /*015c*/ 	.word	0x00000000
        /*0160*/ 	.short	0x0003
        /*0162*/ 	.short	0x0018
        /*0164*/ 	.byte	0x00, 0xf5, 0x21, 0x00


	//----- nvinfo : EIATTR_KPARAM_INFO
	.align		4
.L_79:
        /*0168*/ 	.byte	0x04, 0x17
        /*016a*/ 	.short	(.L_81 - .L_80)
.L_80:
        /*016c*/ 	.word	0x00000000
        /*0170*/ 	.short	0x0002
        /*0172*/ 	.short	0x0010
        /*0174*/ 	.byte	0x00, 0xf5, 0x21, 0x00


	//----- nvinfo : EIATTR_KPARAM_INFO
	.align		4
.L_81:
        /*0178*/ 	.byte	0x04, 0x17
        /*017a*/ 	.short	(.L_83 - .L_82)
.L_82:
        /*017c*/ 	.word	0x00000000
        /*0180*/ 	.short	0x0001
        /*0182*/ 	.short	0x0008
        /*0184*/ 	.byte	0x00, 0xf5, 0x21, 0x00


	//----- nvinfo : EIATTR_KPARAM_INFO
	.align		4
.L_83:
        /*0188*/ 	.byte	0x04, 0x17
        /*018a*/ 	.short	(.L_85 - .L_84)
.L_84:
        /*018c*/ 	.word	0x00000000
        /*0190*/ 	.short	0x0000
        /*0192*/ 	.short	0x0000
        /*0194*/ 	.byte	0x00, 0xf5, 0x21, 0x00


	//----- nvinfo : EIATTR_SPARSE_MMA_MASK
	.align		4
.L_85:
        /*0198*/ 	.byte	0x03, 0x50
        /*019a*/ 	.short	0x0000


	//----- nvinfo : EIATTR_MAXREG_COUNT
	.align		4
        /*019c*/ 	.byte	0x03, 0x1b
        /*019e*/ 	.short	0x00ff


	//----- nvinfo : EIATTR_NUM_BARRIERS
	.align		4
        /*01a0*/ 	.byte	0x02, 0x4c
        /*01a2*/ 	.byte	0x01
	.zero		1


	//----- nvinfo : EIATTR_MERCURY_ISA_VERSION
	.align		4
        /*01a4*/ 	.byte	0x03, 0x5f
        /*01a6*/ 	.short	0x0101


	//----- nvinfo : EIATTR_VRC_CTA_INIT_COUNT
	.align		4
        /*01a8*/ 	.byte	0x02, 0x4a
	.zero		1
	.zero		1


	//----- nvinfo : EIATTR_EXIT_INSTR_OFFSETS
	.align		4
        /*01ac*/ 	.byte	0x04, 0x1c
        /*01ae*/ 	.short	(.L_87 - .L_86)


	//   ....[0]....
.L_86:
        /*01b0*/ 	.word	0x000001e0


	//   ....[1]....
        /*01b4*/ 	.word	0x00001c70


	//   ....[2]....
        /*01b8*/ 	.word	0x000024f0


	//----- nvinfo : EIATTR_CRS_STACK_SIZE
	.align		4
.L_87:
        /*01bc*/ 	.byte	0x04, 0x1e
        /*01be*/ 	.short	(.L_89 - .L_88)
.L_88:
        /*01c0*/ 	.word	0x00000000


	//----- nvinfo : EIATTR_CBANK_PARAM_SIZE
	.align		4
.L_89:
        /*01c4*/ 	.byte	0x03, 0x19
        /*01c6*/ 	.short	0x0098


	//----- nvinfo : EIATTR_PARAM_CBANK
	.align		4
        /*01c8*/ 	.byte	0x04, 0x0a
        /*01ca*/ 	.short	(.L_91 - .L_90)
	.align		4
.L_90:
        /*01cc*/ 	.word	index@(.nv.constant0._Z5forcePfS_S_S_S_S_S_S_S_S_fffffPiS0_iiiiifff)
        /*01d0*/ 	.short	0x0380
        /*01d2*/ 	.short	0x0098


	//----- nvinfo : EIATTR_SW_WAR
	.align		4
.L_91:
        /*01d4*/ 	.byte	0x04, 0x36
        /*01d6*/ 	.short	(.L_93 - .L_92)
.L_92:
        /*01d8*/ 	.word	0x00000008
.L_93:


//--------------------- .nv.callgraph             --------------------------
	.section	.nv.callgraph,"",@"SHT_CUDA_CALLGRAPH"
	.align	4
	.sectionentsize	8
	.align		4
        /*0000*/ 	.word	0x00000000
	.align		4
        /*0004*/ 	.word	0xffffffff
	.align		4
        /*0008*/ 	.word	0x00000000
	.align		4
        /*000c*/ 	.word	0xfffffffe
	.align		4
        /*0010*/ 	.word	0x00000000
	.align		4
        /*0014*/ 	.word	0xfffffffd
	.align		4
        /*0018*/ 	.word	0x00000000
	.align		4
        /*001c*/ 	.word	0xfffffffc


//--------------------- .text._Z11finalResultPfS_S_S_i --------------------------
	.section	.text._Z11finalResultPfS_S_S_i,"ax",@progbits
	.align	128
        .global         _Z11finalResultPfS_S_S_i
        .type           _Z11finalResultPfS_S_S_i,@function
        .size           _Z11finalResultPfS_S_S_i,(.L_x_63 - _Z11finalResultPfS_S_S_i)
        .other          _Z11finalResultPfS_S_S_i,@"STO_CUDA_ENTRY STV_DEFAULT"
_Z11finalResultPfS_S_S_i:
.text._Z11finalResultPfS_S_S_i:
[----:B------:R-:W-:Y:S01]  /*0000*/  LDC R1, c[0x0][0x37c] ;  /* 0x0000df00ff017b82 */ /* 0x000fe20000000800 */
[----:B------:R-:W0:Y:S02]  /*0010*/  LDCU UR4, c[0x0][0x3a0] ;  /* 0x00007400ff0477ac */ /* 0x000e240008000800 */
[----:B0-----:R-:W-:-:S05]  /*0020*/  I2FP.F32.S32 R0, UR4 ;  /* 0x0000000400007c45 */ /* 0x001fca0008201400 */
[----:B------:R-:W-:-:S06]  /*0030*/  FMUL R0, R0, 0.5 ;  /* 0x3f00000000007820 */ /* 0x000fcc0000400000 */
[----:B------:R-:W0:Y:S02]  /*0040*/  F2I.U32.CEIL.NTZ R0, R0 ;  /* 0x0000000000007305 */ /* 0x000e24000020b000 */
[----:B0-----:R-:W-:-:S13]  /*0050*/  ISETP.NE.AND P0, PT, R0, RZ, PT ;  /* 0x000000ff0000720c */ /* 0x001fda0003f05270 */
[----:B------:R-:W-:Y:S05]  /*0060*/  @!P0 EXIT ;  /* 0x000000000000894d */ /* 0x000fea0003800000 */
[----:B------:R-:W0:Y:S01]  /*0070*/  S2R R19, SR_CTAID.X ;  /* 0x0000000000137919 */ /* 0x000e220000002500 */
[----:B------:R-:W0:Y:S01]  /*0080*/  LDC.64 R6, c[0x0][0x388] ;  /* 0x0000e200ff067b82 */ /* 0x000e220000000a00 */
[----:B------:R-:W1:Y:S07]  /*0090*/  LDCU.64 UR4, c[0x0][0x358] ;  /* 0x00006b00ff0477ac */ /* 0x000e6e0008000a00 */
[----:B------:R-:W2:Y:S08]  /*00a0*/  LDC.64 R8, c[0x0][0x380] ;  /* 0x0000e000ff087b82 */ /* 0x000eb00000000a00 */
[----:B------:R-:W3:Y:S08]  /*00b0*/  LDC.64 R2, c[0x0][0x380] ;  /* 0x0000e000ff027b82 */ /* 0x000ef00000000a00 */
[----:B------:R-:W4:Y:S01]  /*00c0*/  LDC.64 R4, c[0x0][0x388] ;  /* 0x0000e200ff047b82 */ /* 0x000f220000000a00 */
[----:B0-----:R-:W-:-:S04]  /*00d0*/  IMAD.WIDE.U32 R6, R19, 0x4, R6 ;  /* 0x0000000413067825 */ /* 0x001fc800078e0006 */
[----:B-12---:R-:W-:-:S07]  /*00e0*/  IMAD.WIDE.U32 R8, R19, 0x4, R8 ;  /* 0x0000000413087825 */ /* 0x006fce00078e0008 */
.L_x_1:
[----:B------:R-:W-:Y:S01]  /*00f0*/  BAR.SYNC.DEFER_BLOCKING 0x0 ;  /* 0x0000000000007b1d */ /* 0x000fe20000010000 */
[----:B------:R-:W-:Y:S02]  /*0100*/  ISETP.GE.U32.AND P0, PT, R19, R0, PT ;  /* 0x000000001300720c */ /* 0x000fe40003f06070 */
[----:B------:R-:W-:Y:S02]  /*0110*/  ISETP.GT.U32.AND P1, PT, R0, 0x1, PT ;  /* 0x000000010000780c */ /* 0x000fe40003f24070 */
[----:B------:R-:W-:-:S09]  /*0120*/  SHF.R.U32.HI R14, RZ, 0x1, R0 ;  /* 0x00000001ff0e7819 */ /* 0x000fd20000011600 */
[----:B0-----:R-:W-:Y:S05]  /*0130*/  @P0 BRA `(.L_x_0) ;  /* 0x00000000002c0947 */ /* 0x001fea0003800000 */
[----:B------:R-:W-:Y:S01]  /*0140*/  IADD3 R13, PT, PT, R19, R0, RZ ;  /* 0x00000000130d7210 */ /* 0x000fe20007ffe0ff */
[----:B------:R-:W2:Y:S04]  /*0150*/  LDG.E R15, desc[UR4][R6.64] ;  /* 0x00000004060f7981 */ /* 0x000ea8000c1e1900 */
[----:B----4-:R-:W-:-:S06]  /*0160*/  IMAD.WIDE.U32 R10, R13, 0x4, R4 ;  /* 0x000000040d0a7825 */ /* 0x010fcc00078e0004 */
[----:B------:R-:W2:Y:S01]  /*0170*/  LDG.E R10, desc[UR4][R10.64] ;  /* 0x000000040a0a7981 */ /* 0x000ea2000c1e1900 */
[----:B---3--:R-:W-:-:S04]  /*0180*/  IMAD.WIDE.U32 R12, R13, 0x4, R2 ;  /* 0x000000040d0c7825 */ /* 0x008fc800078e0002 */
[----:B--2---:R-:W-:-:S05]  /*0190*/  FADD R15, R10, R15 ;  /* 0x0000000f0a0f7221 */ /* 0x004fca0000000000 */
[----:B------:R0:W-:Y:S04]  /*01a0*/  STG.E desc[UR4][R6.64], R15 ;  /* 0x0000000f06007986 */ /* 0x0001e8000c101904 */
[----:B------:R-:W2:Y:S04]  /*01b0*/  LDG.E R12, desc[UR4][R12.64] ;  /* 0x000000040c0c7981 */ /* 0x000ea8000c1e1900 */
[----:B------:R-:W2:Y:S02]  /*01c0*/  LDG.E R17, desc[UR4][R8.64] ;  /* 0x0000000408117981 */ /* 0x000ea4000c1e1900 */
[----:B--2---:R-:W-:-:S05]  /*01d0*/  FADD R17, R12, R17 ;  /* 0x000000110c117221 */ /* 0x004fca0000000000 */
[----:B------:R0:W-:Y:S02]  /*01e0*/  STG.E desc[UR4][R8.64], R17 ;  /* 0x0000001108007986 */ /* 0x0001e4000c101904 */
.L_x_0:
[----:B------:R-:W-:Y:S01]  /*01f0*/  MOV R0, R14 ;  /* 0x0000000e00007202 */ /* 0x000fe20000000f00 */
[----:B------:R-:W-:Y:S06]  /*0200*/  @P1 BRA `(.L_x_1) ;  /* 0xfffffffc00b81947 */ /* 0x000fec000383ffff */
[----:B------:R-:W-:Y:S05]  /*0210*/  EXIT ;  /* 0x000000000000794d */ /* 0x000fea0003800000 */
.L_x_2:
[----:B------:R-:W-:-:S00]  /*0220*/  BRA `(.L_x_2) ;  /* 0xfffffffc00fc7947 */ /* 0x000fc0000383ffff */
[----:B------:R-:W-:-:S00]  /*0230*/  NOP ;  /* 0x0000000000007918 */ /* 0x000fc00000000000 */
        /* <DEDUP_REMOVED lines=12> */
.L_x_63:


//--------------------- .text._Z5forcePfS_S_S_S_S_S_S_S_S_fffffPiS0_iiiiifff --------------------------
	.section	.text._Z5forcePfS_S_S_S_S_S_S_S_S_fffffPiS0_iiiiifff,"ax",@progbits
	.align	128
        .global         _Z5forcePfS_S_S_S_S_S_S_S_S_fffffPiS0_iiiiifff
        .type           _Z5forcePfS_S_S_S_S_S_S_S_S_fffffPiS0_iiiiifff,@function
        .size           _Z5forcePfS_S_S_S_S_S_S_S_S_fffffPiS0_iiiiifff,(.L_x_62 - _Z5forcePfS_S_S_S_S_S_S_S_S_fffffPiS0_iiiiifff)
        .other          _Z5forcePfS_S_S_S_S_S_S_S_S_fffffPiS0_iiiiifff,@"STO_CUDA_ENTRY STV_DEFAULT"
_Z5forcePfS_S_S_S_S_S_S_S_S_fffffPiS0_iiiiifff:
.text._Z5forcePfS_S_S_S_S_S_S_S_S_fffffPiS0_iiiiifff:
[----:B------:R-:W-:Y:S01]  /*0000*/  LDC R1, c[0x0][0x37c] ;  /* 0x0000df00ff017b82 */ /* 0x000fe20000000800 */
[----:B------:R-:W0:Y:S07]  /*0010*/  S2R R31, SR_TID.Y ;  /* 0x00000000001f7919 */ /* 0x000e2e0000002200 */
[----:B------:R-:W0:Y:S01]  /*0020*/  S2UR UR12, SR_CTAID.Y ;  /* 0x00000000000c79c3 */ /* 0x000e220000002600 */
[----:B------:R-:W1:Y:S01]  /*0030*/  LDCU UR5, c[0x0][0x404] ;  /* 0x00008080ff0577ac */ /* 0x000e620008000800 */
[----:B------:R-:W-:Y:S01]  /*0040*/  MOV R2, 0x400 ;  /* 0x0000040000027802 */ /* 0x000fe20000000f00 */
[----:B------:R-:W2:Y:S01]  /*0050*/  S2R R7, SR_CgaCtaId ;  /* 0x0000000000077919 */ /* 0x000ea20000008800 */
[----:B------:R-:W3:Y:S02]  /*0060*/  LDCU.64 UR10, c[0x0][0x358] ;  /* 0x00006b00ff0a77ac */ /* 0x000ee40008000a00 */
[----:B------:R-:W-:Y:S01]  /*0070*/  IADD3 R6, PT, PT, R2, 0x900, RZ ;  /* 0x0000090002067810 */ /* 0x000fe20007ffe0ff */
[----:B------:R-:W4:Y:S01]  /*0080*/  S2R R28, SR_TID.X ;  /* 0x00000000001c7919 */ /* 0x000f220000002100 */
[----:B------:R-:W0:Y:S01]  /*0090*/  LDC R4, c[0x0][0x364] ;  /* 0x0000d900ff047b82 */ /* 0x000e220000000800 */
[----:B------:R-:W4:Y:S01]  /*00a0*/  LDCU UR4, c[0x0][0x360] ;  /* 0x00006c00ff0477ac */ /* 0x000f220008000800 */
[----:B------:R-:W4:Y:S06]  /*00b0*/  S2R R3, SR_CTAID.X ;  /* 0x0000000000037919 */ /* 0x000f2c0000002500 */
[----:B------:R-:W5:Y:S08]  /*00c0*/  LDC R0, c[0x0][0x370] ;  /* 0x0000dc00ff007b82 */ /* 0x000f700000000800 */
[----:B------:R-:W3:Y:S01]  /*00d0*/  LDC.64 R8, c[0x0][0x398] ;  /* 0x0000e600ff087b82 */ /* 0x000ee20000000a00 */
[----:B0-----:R-:W-:-:S07]  /*00e0*/  IMAD R5, R4, UR12, R31 ;  /* 0x0000000c04057c24 */ /* 0x001fce000f8e021f */
[----:B------:R-:W0:Y:S01]  /*00f0*/  LDC.64 R10, c[0x0][0x390] ;  /* 0x0000e400ff0a7b82 */ /* 0x000e220000000a00 */
[C---:B--2---:R-:W-:Y:S02]  /*0100*/  LEA R4, R7.reuse, R2, 0x18 ;  /* 0x0000000207047211 */ /* 0x044fe400078ec0ff */
[----:B------:R-:W-:Y:S01]  /*0110*/  LEA R6, R7, R6, 0x18 ;  /* 0x0000000607067211 */ /* 0x000fe200078ec0ff */
[----:B-----5:R-:W-:Y:S02]  /*0120*/  IMAD R2, R5, R0, RZ ;  /* 0x0000000005027224 */ /* 0x020fe400078e02ff */
[----:B------:R-:W-:Y:S02]  /*0130*/  IMAD R5, R31, 0x60, R4 ;  /* 0x000000601f057824 */ /* 0x000fe400078e0204 */
[----:B----4-:R-:W-:Y:S02]  /*0140*/  IMAD R29, R3, UR4, R28 ;  /* 0x00000004031d7c24 */ /* 0x010fe4000f8e021c */
[----:B------:R-:W-:Y:S01]  /*0150*/  IMAD R7, R31, 0x60, R6 ;  /* 0x000000601f077824 */ /* 0x000fe200078e0206 */
[----:B------:R-:W-:Y:S01]  /*0160*/  LEA R5, R28, R5, 0x2 ;  /* 0x000000051c057211 */ /* 0x000fe200078e10ff */
[----:B------:R-:W-:Y:S01]  /*0170*/  IMAD R29, R2, 0x18, R29 ;  /* 0x00000018021d7824 */ /* 0x000fe200078e021d */
[----:B---3--:R2:W-:Y:S02]  /*0180*/  STG.E desc[UR10][R8.64], RZ ;  /* 0x000000ff08007986 */ /* 0x0085e4000c10190a */
[----:B------:R-:W-:-:S02]  /*0190*/  LEA R7, R28, R7, 0x2 ;  /* 0x000000071c077211 */ /* 0x000fc400078e10ff */
[----:B-1----:R-:W-:Y:S01]  /*01a0*/  ISETP.GE.AND P0, PT, R29, UR5, PT ;  /* 0x000000051d007c0c */ /* 0x002fe2000bf06270 */
[----:B------:R2:W-:Y:S04]  /*01b0*/  STS [R5], RZ ;  /* 0x000000ff05007388 */ /* 0x0005e80000000800 */
[----:B0-----:R2:W-:Y:S04]  /*01c0*/  STG.E desc[UR10][R10.64], RZ ;  /* 0x000000ff0a007986 */ /* 0x0015e8000c10190a */
[----:B------:R2:W-:Y:S04]  /*01d0*/  STS [R7], RZ ;  /* 0x000000ff07007388 */ /* 0x0005e80000000800 */
[----:B------:R-:W-:Y:S05]  /*01e0*/  @P0 EXIT ;  /* 0x000000000000094d */ /* 0x000fea0003800000 */
[----:B--2---:R-:W0:Y:S08]  /*01f0*/  LDC.64 R4, c[0x0][0x3a0] ;  /* 0x0000e800ff047b82 */ /* 0x004e300000000a00 */
[----:B------:R-:W1:Y:S08]  /*0200*/  LDC.64 R8, c[0x0][0x3a8] ;  /* 0x0000ea00ff087b82 */ /* 0x000e700000000a00 */
[----:B------:R-:W2:Y:S01]  /*0210*/  LDC.64 R10, c[0x0][0x3b0] ;  /* 0x0000ec00ff0a7b82 */ /* 0x000ea20000000a00 */
[----:B0-----:R-:W-:-:S07]  /*0220*/  IMAD.WIDE R4, R29, 0x4, R4 ;  /* 0x000000041d047825 */ /* 0x001fce00078e0204 */
[----:B------:R-:W0:Y:S01]  /*0230*/  LDC R6, c[0x0][0x40c] ;  /* 0x00010300ff067b82 */ /* 0x000e220000000800 */
[----:B------:R-:W3:Y:S01]  /*0240*/  LDG.E R27, desc[UR10][R4.64] ;  /* 0x0000000a041b7981 */ /* 0x000ee2000c1e1900 */
[----:B-1----:R-:W-:-:S05]  /*0250*/  IMAD.WIDE R8, R29, 0x4, R8 ;  /* 0x000000041d087825 */ /* 0x002fca00078e0208 */
[----:B------:R1:W5:Y:S01]  /*0260*/  LDG.E R26, desc[UR10][R8.64] ;  /* 0x0000000a081a7981 */ /* 0x000362000c1e1900 */
[----:B--2---:R-:W-:-:S05]  /*0270*/  IMAD.WIDE R10, R29, 0x4, R10 ;  /* 0x000000041d0a7825 */ /* 0x004fca00078e020a */
[----:B------:R1:W5:Y:S01]  /*0280*/  LDG.E R25, desc[UR10][R10.64] ;  /* 0x0000000a0a197981 */ /* 0x000362000c1e1900 */
[----:B0-----:R-:W0:Y:S01]  /*0290*/  MUFU.RCP R2, R6 ;  /* 0x0000000600027308 */ /* 0x001e220000001000 */
[----:B------:R-:W-:Y:S01]  /*02a0*/  BSSY.RECONVERGENT B2, `(.L_x_3) ;  /* 0x000000d000027945 */ /* 0x000fe20003800200 */
[----:B0-----:R-:W-:-:S04]  /*02b0*/  FFMA R13, R2, -R6, 1 ;  /* 0x3f800000020d7423 */ /* 0x001fc80000000806 */
[----:B------:R-:W-:Y:S01]  /*02c0*/  FFMA R2, R2, R13, R2 ;  /* 0x0000000d02027223 */ /* 0x000fe20000000002 */
[----:B---3--:R-:W-:-:S04]  /*02d0*/  FADD R7, R27, 0.5 ;  /* 0x3f0000001b077421 */ /* 0x008fc80000000000 */
[----:B------:R-:W0:Y:S01]  /*02e0*/  FCHK P0, R7, R6 ;  /* 0x0000000607007302 */ /* 0x000e220000000000 */
[----:B------:R-:W-:-:S04]  /*02f0*/  FFMA R4, R7, R2, RZ ;  /* 0x0000000207047223 */ /* 0x000fc800000000ff */
[----:B------:R-:W-:-:S04]  /*0300*/  FFMA R5, R4, -R6, R7 ;  /* 0x8000000604057223 */ /* 0x000fc80000000007 */
[----:B------:R-:W-:Y:S01]  /*0310*/  FFMA R2, R2, R5, R4 ;  /* 0x0000000502027223 */ /* 0x000fe20000000004 */
[----:B01----:R-:W-:Y:S06]  /*0320*/  @!P0 BRA `(.L_x_4) ;  /* 0x0000000000108947 */ /* 0x003fec0003800000 */
[----:B------:R-:W0:Y:S01]  /*0330*/  LDCU UR4, c[0x0][0x40c] ;  /* 0x00008180ff0477ac */ /* 0x000e220008000800 */
[----:B------:R-:W-:Y:S02]  /*0340*/  MOV R30, 0x370 ;  /* 0x00000370001e7802 */ /* 0x000fe40000000f00 */
[----:B0-----:R-:W-:-:S07]  /*0350*/  MOV R37, UR4 ;  /* 0x0000000400257c02 */ /* 0x001fce0008000f00 */
[----:B-----5:R-:W-:Y:S05]  /*0360*/  CALL.REL.NOINC `($__internal_1_$__cuda_sm3x_div_rn_noftz_f32_slowpath) ;  /* 0x0000002000bc7944 */ /* 0x020fea0003c00000 */
.L_x_4:
[----:B------:R-:W-:Y:S05]  /*0370*/  BSYNC.RECONVERGENT B2 ;  /* 0x0000000000027941 */ /* 0x000fea0003800200 */
.L_x_3:
[----:B------:R-:W0:Y:S01]  /*0380*/  LDC R8, c[0x0][0x410] ;  /* 0x00010400ff087b82 */ /* 0x000e220000000800 */
[----:B-----5:R-:W-:Y:S01]  /*0390*/  FADD R7, R26, 0.5 ;  /* 0x3f0000001a077421 */ /* 0x020fe20000000000 */
[----:B------:R-:W1:Y:S01]  /*03a0*/  F2I.TRUNC.NTZ R2, R2 ;  /* 0x0000000200027305 */ /* 0x000e62000020f100 */
[----:B------:R-:W-:Y:S01]  /*03b0*/  BSSY.RECONVERGENT B2, `(.L_x_5) ;  /* 0x000000e000027945 */ /* 0x000fe20003800200 */
[----:B-1----:R-:W-:-:S06]  /*03c0*/  IADD3 R24, PT, PT, R2, 0x1, RZ ;  /* 0x0000000102187810 */ /* 0x002fcc0007ffe0ff */
[----:B0-----:R-:W0:Y:S08]  /*03d0*/  MUFU.RCP R4, R8 ;  /* 0x0000000800047308 */ /* 0x001e300000001000 */
[----:B------:R-:W1:Y:S01]  /*03e0*/  FCHK P0, R7, R8 ;  /* 0x0000000807007302 */ /* 0x000e620000000000 */
[----:B0-----:R-:W-:-:S04]  /*03f0*/  FFMA R5, R4, -R8, 1 ;  /* 0x3f80000004057423 */ /* 0x001fc80000000808 */
[----:B------:R-:W-:-:S04]  /*0400*/  FFMA R4, R4, R5, R4 ;  /* 0x0000000504047223 */ /* 0x000fc80000000004 */
[----:B------:R-:W-:-:S04]  /*0410*/  FFMA R5, R7, R4, RZ ;  /* 0x0000000407057223 */ /* 0x000fc800000000ff */
[----:B------:R-:W-:-:S04]  /*0420*/  FFMA R6, R5, -R8, R7 ;  /* 0x8000000805067223 */ /* 0x000fc80000000007 */
[----:B------:R-:W-:Y:S01]  /*0430*/  FFMA R2, R4, R6, R5 ;  /* 0x0000000604027223 */ /* 0x000fe20000000005 */
[----:B-1----:R-:W-:Y:S06]  /*0440*/  @!P0 BRA `(.L_x_6) ;  /* 0x0000000000108947 */ /* 0x002fec0003800000 */
[----:B------:R-:W0:Y:S01]  /*0450*/  LDCU UR4, c[0x0][0x410] ;  /* 0x00008200ff0477ac */ /* 0x000e220008000800 */
[----:B------:R-:W-:Y:S02]  /*0460*/  MOV R30, 0x490 ;  /* 0x00000490001e7802 */ /* 0x000fe40000000f00 */
[----:B0-----:R-:W-:-:S07]  /*0470*/  MOV R37, UR4 ;  /* 0x0000000400257c02 */ /* 0x001fce0008000f00 */
[----:B------:R-:W-:Y:S05]  /*0480*/  CALL.REL.NOINC `($__internal_1_$__cuda_sm3x_div_rn_noftz_f32_slowpath) ;  /* 0x0000002000747944 */ /* 0x000fea0003c00000 */
.L_x_6:
[----:B------:R-:W-:Y:S05]  /*0490*/  BSYNC.RECONVERGENT B2 ;  /* 0x0000000000027941 */ /* 0x000fea0003800200 */
.L_x_5:
[----:B------:R-:W0:Y:S01]  /*04a0*/  LDC R8, c[0x0][0x414] ;  /* 0x00010500ff087b82 */ /* 0x000e220000000800 */
[----:B------:R-:W-:Y:S01]  /*04b0*/  FADD R7, R25, 0.5 ;  /* 0x3f00000019077421 */ /* 0x000fe20000000000 */
        /* <DEDUP_REMOVED lines=15> */
.L_x_8:
[----:B------:R-:W-:Y:S05]  /*05b0*/  BSYNC.RECONVERGENT B2 ;  /* 0x0000000000027941 */ /* 0x000fea0003800200 */
.L_x_7:
[----:B------:R-:W0:Y:S01]  /*05c0*/  LDC R5, c[0x0][0x400] ;  /* 0x00010000ff057b82 */ /* 0x000e220000000800 */
[----:B------:R-:W1:Y:S01]  /*05d0*/  LDCU.64 UR4, c[0x0][0x3f8] ;  /* 0x00007f00ff0477ac */ /* 0x000e620008000a00 */
[----:B------:R-:W0:Y:S01]  /*05e0*/  F2I.TRUNC.NTZ R2, R2 ;  /* 0x0000000200027305 */ /* 0x000e22000020f100 */
[----:B------:R-:W-:Y:S02]  /*05f0*/  CS2R R18, SRZ ;  /* 0x0000000000127805 */ /* 0x000fe4000001ff00 */
[----:B------:R-:W-:Y:S01]  /*0600*/  CS2R R16, SRZ ;  /* 0x0000000000107805 */ /* 0x000fe2000001ff00 */
[----:B------:R-:W-:Y:S02]  /*0610*/  UMOV UR9, 0xffffffff ;  /* 0xffffffff00097882 */ /* 0x000fe40000000000 */
[----:B------:R-:W2:Y:S01]  /*0620*/  LDC.64 R20, c[0x0][0x3d0] ;  /* 0x0000f400ff147b82 */ /* 0x000ea20000000a00 */
[----:B-1----:R-:W-:Y:S01]  /*0630*/  VIMNMX R22, PT, PT, R22, UR5, PT ;  /* 0x0000000516167c48 */ /* 0x002fe2000bfe0100 */
[----:B------:R-:W-:Y:S01]  /*0640*/  UIADD3 UR5, UPT, UPT, UR5, 0x2, URZ ;  /* 0x0000000205057890 */ /* 0x000fe2000fffe0ff */
[----:B------:R-:W-:Y:S01]  /*0650*/  VIMNMX R24, PT, PT, R24, UR4, PT ;  /* 0x0000000418187c48 */ /* 0x000fe2000bfe0100 */
[----:B------:R-:W-:Y:S01]  /*0660*/  UIADD3 UR4, UPT, UPT, UR4, 0x2, URZ ;  /* 0x0000000204047890 */ /* 0x000fe2000fffe0ff */
[----:B0-----:R-:W-:-:S04]  /*0670*/  VIADDMNMX R4, R2, 0x1, R5, PT ;  /* 0x0000000102047846 */ /* 0x001fc80003800105 */
[----:B------:R-:W-:Y:S01]  /*0680*/  IADD3 R4, PT, PT, R4, -0x1, RZ ;  /* 0xffffffff04047810 */ /* 0x000fe20007ffe0ff */
[----:B--2---:R-:W-:Y:S01]  /*0690*/  FMUL R23, R20, R20 ;  /* 0x0000001414177220 */ /* 0x004fe20000400000 */
[----:B------:R-:W-:Y:S02]  /*06a0*/  HFMA2 R20, -RZ, RZ, 0, 0 ;  /* 0x00000000ff147431 */ /* 0x000fe400000001ff */
[----:B------:R-:W-:Y:S01]  /*06b0*/  FMUL R21, R21, R21 ;  /* 0x0000001515157220 */ /* 0x000fe20000400000 */
[----:B------:R-:W-:-:S07]  /*06c0*/  IMAD R15, R4, UR5, RZ ;  /* 0x00000005040f7c24 */ /* 0x000fce000f8e02ff */
.L_x_46:
[----:B------:R-:W-:-:S05]  /*06d0*/  UMOV UR6, 0xffffffff ;  /* 0xffffffff00067882 */ /* 0x000fca0000000000 */
.L_x_45:
[----:B------:R-:W0:Y:S01]  /*06e0*/  LDC.64 R4, c[0x0][0x3e8] ;  /* 0x0000fa00ff047b82 */ /* 0x000e220000000a00 */
[----:B------:R-:W-:Y:S02]  /*06f0*/  IADD3 R13, PT, PT, R15, UR6, R22 ;  /* 0x000000060f0d7c10 */ /* 0x000fe4000fffe016 */
[----:B------:R-:W-:Y:S01]  /*0700*/  IADD3 R14, PT, PT, R24, UR9, RZ ;  /* 0x00000009180e7c10 */ /* 0x000fe2000fffe0ff */
[----:B------:R-:W1:Y:S04]  /*0710*/  LDCU UR8, c[0x0][0x3d4] ;  /* 0x00007a80ff0877ac */ /* 0x000e680008000800 */
[----:B------:R-:W-:Y:S01]  /*0720*/  IMAD R7, R13, UR4, R14 ;  /* 0x000000040d077c24 */ /* 0x000fe2000f8e020e */
[----:B------:R-:W2:Y:S01]  /*0730*/  LDCU UR7, c[0x0][0x3e0] ;  /* 0x00007c00ff0777ac */ /* 0x000ea20008000800 */
[----:B------:R-:W3:Y:S02]  /*0740*/  LDCU.64 UR14, c[0x0][0x3d8] ;  /* 0x00007b00ff0e77ac */ /* 0x000ee40008000a00 */
[----:B0-----:R-:W-:-:S05]  /*0750*/  IMAD.WIDE R4, R7, 0x4, R4 ;  /* 0x0000000407047825 */ /* 0x001fca00078e0204 */
[----:B------:R-:W4:Y:S01]  /*0760*/  LDG.E R32, desc[UR10][R4.64] ;  /* 0x0000000a04207981 */ /* 0x000f22000c1e1900 */
[----:B------:R-:W-:Y:S01]  /*0770*/  UIADD3 UR6, UPT, UPT, UR6, 0x1, URZ ;  /* 0x0000000106067890 */ /* 0x000fe2000fffe0ff */
[----:B------:R-:W-:Y:S03]  /*0780*/  BSSY.RECONVERGENT B2, `(.L_x_9) ;  /* 0x0000060000027945 */ /* 0x000fe60003800200 */
[----:B------:R-:W-:Y:S01]  /*0790*/  UISETP.NE.AND UP0, UPT, UR6, 0x2, UPT ;  /* 0x000000020600788c */ /* 0x000fe2000bf05270 */
[----:B----4-:R-:W-:-:S13]  /*07a0*/  ISETP.GE.AND P0, PT, R32, RZ, PT ;  /* 0x000000ff2000720c */ /* 0x010fda0003f06270 */
[----:B-123--:R-:W-:Y:S05]  /*07b0*/  @!P0 BRA `(.L_x_10) ;  /* 0x0000000400708947 */ /* 0x00efea0003800000 */
.L_x_20:
[----:B------:R-:W-:Y:S01]  /*07c0*/  ISETP.NE.AND P0, PT, R32, R29, PT ;  /* 0x0000001d2000720c */ /* 0x000fe20003f05270 */
[----:B------:R-:W-:-:S12]  /*07d0*/  BSSY.RECONVERGENT B3, `(.L_x_11) ;  /* 0x0000055000037945 */ /* 0x000fd80003800200 */
[----:B------:R-:W-:Y:S05]  /*07e0*/  @!P0 BRA `(.L_x_12) ;  /* 0x00000004004c8947 */ /* 0x000fea0003800000 */
[----:B------:R-:W0:Y:S08]  /*07f0*/  LDC.64 R6, c[0x0][0x3a8] ;  /* 0x0000ea00ff067b82 */ /* 0x000e300000000a00 */
[----:B------:R-:W1:Y:S08]  /*0800*/  LDC.64 R8, c[0x0][0x3a0] ;  /* 0x0000e800ff087b82 */ /* 0x000e700000000a00 */
[----:B------:R-:W2:Y:S01]  /*0810*/  LDC.64 R4, c[0x0][0x3b0] ;  /* 0x0000ec00ff047b82 */ /* 0x000ea20000000a00 */
[----:B0-----:R-:W-:-:S06]  /*0820*/  IMAD.WIDE.U32 R6, R32, 0x4, R6 ;  /* 0x0000000420067825 */ /* 0x001fcc00078e0006 */
[----:B------:R-:W3:Y:S01]  /*0830*/  LDG.E R7, desc[UR10][R6.64] ;  /* 0x0000000a06077981 */ /* 0x000ee2000c1e1900 */
[----:B-1----:R-:W-:-:S05]  /*0840*/  IMAD.WIDE.U32 R34, R32, 0x4, R8 ;  /* 0x0000000420227825 */ /* 0x002fca00078e0008 */
[----:B------:R-:W4:Y:S01]  /*0850*/  LDG.E R12, desc[UR10][R34.64] ;  /* 0x0000000a220c7981 */ /* 0x000f22000c1e1900 */
[----:B--2---:R-:W-:-:S06]  /*0860*/  IMAD.WIDE.U32 R4, R32, 0x4, R4 ;  /* 0x0000000420047825 */ /* 0x004fcc00078e0004 */
[----:B------:R-:W2:Y:S01]  /*0870*/  LDG.E R4, desc[UR10][R4.64] ;  /* 0x0000000a04047981 */ /* 0x000ea2000c1e1900 */
[----:B---3--:R-:W-:Y:S01]  /*0880*/  FADD R11, R26, -R7 ;  /* 0x800000071a0b7221 */ /* 0x008fe20000000000 */
[----:B----4-:R-:W-:-:S03]  /*0890*/  FADD R12, R27, -R12 ;  /* 0x8000000c1b0c7221 */ /* 0x010fc60000000000 */
[----:B------:R-:W-:Y:S01]  /*08a0*/  FMUL R33, R11, R11 ;  /* 0x0000000b0b217220 */ /* 0x000fe20000400000 */
[----:B------:R-:W-:Y:S01]  /*08b0*/  FMUL R2, R12, R12 ;  /* 0x0000000c0c027220 */ /* 0x000fe20000400000 */
[----:B--2---:R-:W-:-:S03]  /*08c0*/  FADD R9, R25, -R4 ;  /* 0x8000000419097221 */ /* 0x004fc60000000000 */
[----:B------:R-:W-:Y:S01]  /*08d0*/  FADD R2, R2, R33 ;  /* 0x0000002102027221 */ /* 0x000fe20000000000 */
[----:B------:R-:W-:-:S04]  /*08e0*/  FMUL R37, R9, R9 ;  /* 0x0000000909257220 */ /* 0x000fc80000400000 */
[----:B------:R-:W-:-:S05]  /*08f0*/  FADD R10, R2, R37 ;  /* 0x00000025020a7221 */ /* 0x000fca0000000000 */
[----:B------:R-:W-:-:S13]  /*0900*/  FSETP.GEU.AND P0, PT, R10, R21, PT ;  /* 0x000000150a00720b */ /* 0x000fda0003f0e000 */
[----:B------:R-:W-:Y:S05]  /*0910*/  @P0 BRA `(.L_x_12) ;  /* 0x0000000400000947 */ /* 0x000fea0003800000 */
[----:B------:R-:W-:Y:S01]  /*0920*/  IADD3 R2, PT, PT, R10, -0xd000000, RZ ;  /* 0xf30000000a027810 */ /* 0x000fe20007ffe0ff */
[----:B------:R0:W1:Y:S01]  /*0930*/  MUFU.RSQ R7, R10 ;  /* 0x0000000a00077308 */ /* 0x0000620000001400 */
[----:B------:R-:W-:Y:S02]  /*0940*/  BSSY.RECONVERGENT B0, `(.L_x_13) ;  /* 0x000000c000007945 */ /* 0x000fe40003800200 */
[----:B------:R-:W-:-:S13]  /*0950*/  ISETP.GT.U32.AND P0, PT, R2, 0x727fffff, PT ;  /* 0x727fffff0200780c */ /* 0x000fda0003f04070 */
[----:B0-----:R-:W-:Y:S05]  /*0960*/  @!P0 BRA `(.L_x_14) ;  /* 0x0000000000148947 */ /* 0x001fea0003800000 */
[----:B------:R-:W-:Y:S02]  /*0970*/  MOV R8, R10 ;  /* 0x0000000a00087202 */ /* 0x000fe40000000f00 */
[----:B------:R-:W-:-:S07]  /*0980*/  MOV R2, 0x9a0 ;  /* 0x000009a000027802 */ /* 0x000fce0000000f00 */
[----:B-1----:R-:W-:Y:S05]  /*0990*/  CALL.REL.NOINC `($__internal_0_$__cuda_sm20_sqrt_rn_f32_slowpath) ;  /* 0x0000001800d87944 */ /* 0x002fea0003c00000 */
[----:B------:R-:W-:Y:S01]  /*09a0*/  MOV R8, R30 ;  /* 0x0000001e00087202 */ /* 0x000fe20000000f00 */
[----:B------:R-:W-:Y:S06]  /*09b0*/  BRA `(.L_x_15) ;  /* 0x0000000000107947 */ /* 0x000fec0003800000 */
.L_x_14:
[----:B-1----:R-:W-:Y:S01]  /*09c0*/  FMUL.FTZ R5, R10, R7 ;  /* 0x000000070a057220 */ /* 0x002fe20000410000 */
[----:B------:R-:W-:-:S03]  /*09d0*/  FMUL.FTZ R2, R7, 0.5 ;  /* 0x3f00000007027820 */ /* 0x000fc60000410000 */
[----:B------:R-:W-:-:S04]  /*09e0*/  FFMA R8, -R5, R5, R10 ;  /* 0x0000000505087223 */ /* 0x000fc8000000010a */
[----:B------:R-:W-:-:S07]  /*09f0*/  FFMA R8, R8, R2, R5 ;  /* 0x0000000208087223 */ /* 0x000fce0000000005 */
.L_x_15:
[----:B------:R-:W-:Y:S05]  /*0a00*/  BSYNC.RECONVERGENT B0 ;  /* 0x0000000000007941 */ /* 0x000fea0003800200 */
.L_x_13:
[----:B------:R-:W0:Y:S01]  /*0a10*/  MUFU.RCP R5, R10 ;  /* 0x0000000a00057308 */ /* 0x000e220000001000 */
[----:B------:R-:W-:Y:S07]  /*0a20*/  BSSY.RECONVERGENT B4, `(.L_x_16) ;  /* 0x000000c000047945 */ /* 0x000fee0003800200 */
[----:B------:R-:W1:Y:S01]  /*0a30*/  FCHK P0, R23, R10 ;  /* 0x0000000a17007302 */ /* 0x000e620000000000 */
[----:B0-----:R-:W-:-:S04]  /*0a40*/  FFMA R2, -R10, R5, 1 ;  /* 0x3f8000000a027423 */ /* 0x001fc80000000105 */
[----:B------:R-:W-:-:S04]  /*0a50*/  FFMA R2, R5, R2, R5 ;  /* 0x0000000205027223 */ /* 0x000fc80000000005 */
[----:B------:R-:W-:-:S04]  /*0a60*/  FFMA R5, R2, R23, RZ ;  /* 0x0000001702057223 */ /* 0x000fc800000000ff */
[----:B------:R-:W-:-:S04]  /*0a70*/  FFMA R4, -R10, R5, R23 ;  /* 0x000000050a047223 */ /* 0x000fc80000000117 */
[----:B------:R-:W-:Y:S01]  /*0a80*/  FFMA R2, R2, R4, R5 ;  /* 0x0000000402027223 */ /* 0x000fe20000000005 */
[----:B-1----:R-:W-:Y:S06]  /*0a90*/  @!P0 BRA `(.L_x_17) ;  /* 0x0000000000108947 */ /* 0x002fec0003800000 */
[----:B------:R-:W-:Y:S02]  /*0aa0*/  MOV R7, R23 ;  /* 0x0000001700077202 */ /* 0x000fe40000000f00 */
[----:B------:R-:W-:Y:S02]  /*0ab0*/  MOV R37, R10 ;  /* 0x0000000a00257202 */ /* 0x000fe40000000f00 */
[----:B------:R-:W-:-:S07]  /*0ac0*/  MOV R30, 0xae0 ;  /* 0x00000ae0001e7802 */ /* 0x000fce0000000f00 */
[----:B------:R-:W-:Y:S05]  /*0ad0*/  CALL.REL.NOINC `($__internal_1_$__cuda_sm3x_div_rn_noftz_f32_slowpath) ;  /* 0x0000001800e07944 */ /* 0x000fea0003c00000 */
.L_x_17:
[----:B------:R-:W-:Y:S05]  /*0ae0*/  BSYNC.RECONVERGENT B4 ;  /* 0x0000000000047941 */ /* 0x000fea0003800200 */
.L_x_16:
[-C--:B------:R-:W-:Y:S01]  /*0af0*/  FMUL R5, R2, R2.reuse ;  /* 0x0000000202057220 */ /* 0x080fe20000400000 */
[----:B------:R-:W0:Y:S01]  /*0b00*/  MUFU.RCP R33, R10 ;  /* 0x0000000a00217308 */ /* 0x000e220000001000 */
[C---:B------:R-:W-:Y:S01]  /*0b10*/  FMUL R7, R8.reuse, UR7 ;  /* 0x0000000708077c20 */ /* 0x040fe20008400000 */
[----:B------:R-:W-:Y:S01]  /*0b20*/  FADD R8, R8, -UR8 ;  /* 0x8000000808087e21 */ /* 0x000fe20008000000 */
[----:B------:R-:W-:Y:S01]  /*0b30*/  FMUL R5, R5, R2 ;  /* 0x0000000205057220 */ /* 0x000fe20000400000 */
[----:B------:R-:W-:Y:S03]  /*0b40*/  BSSY.RECONVERGENT B4, `(.L_x_18) ;  /* 0x0000013000047945 */ /* 0x000fe60003800200 */
[C---:B------:R-:W-:Y:S01]  /*0b50*/  FADD R2, R5.reuse, -0.5 ;  /* 0xbf00000005027421 */ /* 0x040fe20000000000 */
[----:B------:R-:W-:-:S03]  /*0b60*/  FADD R4, R5, -1 ;  /* 0xbf80000005047421 */ /* 0x000fc60000000000 */
[C---:B------:R-:W-:Y:S01]  /*0b70*/  FMUL R2, R5.reuse, R2 ;  /* 0x0000000205027220 */ /* 0x040fe20000400000 */
[----:B------:R-:W-:Y:S01]  /*0b80*/  FMUL R4, R5, R4 ;  /* 0x0000000405047220 */ /* 0x000fe20000400000 */
[----:B------:R-:W-:Y:S02]  /*0b90*/  FMUL R5, R8, -UR15 ;  /* 0x8000000f08057c20 */ /* 0x000fe40008400000 */
[----:B------:R-:W-:Y:S01]  /*0ba0*/  FADD R7, R2, R7 ;  /* 0x0000000702077221 */ /* 0x000fe20000000000 */
[----:B------:R-:W-:Y:S01]  /*0bb0*/  FADD R4, R4, -UR14 ;  /* 0x8000000e04047e21 */ /* 0x000fe20008000000 */
[----:B0-----:R-:W-:Y:S02]  /*0bc0*/  FFMA R6, -R10, R33, 1 ;  /* 0x3f8000000a067423 */ /* 0x001fe40000000121 */
[----:B------:R-:W0:Y:S01]  /*0bd0*/  FCHK P0, R7, R10 ;  /* 0x0000000a07007302 */ /* 0x000e220000000000 */
[----:B------:R-:W-:Y:S01]  /*0be0*/  FADD R8, R4, R5 ;  /* 0x0000000504087221 */ /* 0x000fe20000000000 */
[----:B------:R-:W-:-:S04]  /*0bf0*/  FFMA R2, R33, R6, R33 ;  /* 0x0000000621027223 */ /* 0x000fc80000000021 */
[----:B------:R-:W-:-:S04]  /*0c00*/  FFMA R33, R2, R7, RZ ;  /* 0x0000000702217223 */ /* 0x000fc800000000ff */
[----:B------:R-:W-:-:S04]  /*0c10*/  FFMA R6, -R10, R33, R7 ;  /* 0x000000210a067223 */ /* 0x000fc80000000107 */
[----:B------:R-:W-:Y:S01]  /*0c20*/  FFMA R2, R2, R6, R33 ;  /* 0x0000000602027223 */ /* 0x000fe20000000021 */
[----:B0-----:R-:W-:Y:S06]  /*0c30*/  @!P0 BRA `(.L_x_19) ;  /* 0x00000000000c8947 */ /* 0x001fec0003800000 */
[----:B------:R-:W-:Y:S02]  /*0c40*/  MOV R37, R10 ;  /* 0x0000000a00257202 */ /* 0x000fe40000000f00 */
[----:B------:R-:W-:-:S07]  /*0c50*/  MOV R30, 0xc70 ;  /* 0x00000c70001e7802 */ /* 0x000fce0000000f00 */
[----:B------:R-:W-:Y:S05]  /*0c60*/  CALL.REL.NOINC `($__internal_1_$__cuda_sm3x_div_rn_noftz_f32_slowpath) ;  /* 0x00000018007c7944 */ /* 0x000fea0003c00000 */
.L_x_19:
[----:B------:R-:W-:Y:S05]  /*0c70*/  BSYNC.RECONVERGENT B4 ;  /* 0x0000000000047941 */ /* 0x000fea0003800200 */
.L_x_18:
[-C--:B------:R-:W-:Y:S01]  /*0c80*/  FMUL R5, R12, R2.reuse ;  /* 0x000000020c057220 */ /* 0x080fe20000400000 */
[----:B------:R-:W-:Y:S01]  /*0c90*/  FMUL R8, R8, 0.5 ;  /* 0x3f00000008087820 */ /* 0x000fe20000400000 */
[----:B------:R-:W-:Y:S01]  /*0ca0*/  FMUL R7, R7, 0.5 ;  /* 0x3f00000007077820 */ /* 0x000fe20000400000 */
[-C--:B------:R-:W-:Y:S01]  /*0cb0*/  FMUL R4, R11, R2.reuse ;  /* 0x000000020b047220 */ /* 0x080fe20000400000 */
[----:B------:R-:W-:Y:S01]  /*0cc0*/  FMUL R9, R9, R2 ;  /* 0x0000000209097220 */ /* 0x000fe20000400000 */
[----:B------:R-:W-:Y:S01]  /*0cd0*/  FADD R19, R19, R8 ;  /* 0x0000000813137221 */ /* 0x000fe20000000000 */
[----:B------:R-:W-:Y:S01]  /*0ce0*/  FADD R20, R20, R7 ;  /* 0x0000000714147221 */ /* 0x000fe20000000000 */
[----:B------:R-:W-:Y:S01]  /*0cf0*/  FADD R16, R16, R5 ;  /* 0x0000000510107221 */ /* 0x000fe20000000000 */
[----:B------:R-:W-:Y:S01]  /*0d00*/  FADD R17, R17, R4 ;  /* 0x0000000411117221 */ /* 0x000fe20000000000 */
[----:B------:R-:W-:-:S07]  /*0d10*/  FADD R18, R18, R9 ;  /* 0x0000000912127221 */ /* 0x000fce0000000000 */
.L_x_12:
[----:B------:R-:W-:Y:S05]  /*0d20*/  BSYNC.RECONVERGENT B3 ;  /* 0x0000000000037941 */ /* 0x000fea0003800200 */
.L_x_11:
[----:B------:R-:W0:Y:S02]  /*0d30*/  LDC.64 R4, c[0x0][0x3f0] ;  /* 0x0000fc00ff047b82 */ /* 0x000e240000000a00 */
[----:B0-----:R-:W-:-:S05]  /*0d40*/  IMAD.WIDE.U32 R4, R32, 0x4, R4 ;  /* 0x0000000420047825 */ /* 0x001fca00078e0004 */
[----:B------:R-:W2:Y:S02]  /*0d50*/  LDG.E R32, desc[UR10][R4.64] ;  /* 0x0000000a04207981 */ /* 0x000ea4000c1e1900 */
[----:B--2---:R-:W-:-:S13]  /*0d60*/  ISETP.GT.AND P0, PT, R32, -0x1, PT ;  /* 0xffffffff2000780c */ /* 0x004fda0003f04270 */
[----:B------:R-:W-:Y:S05]  /*0d70*/  @P0 BRA `(.L_x_20) ;  /* 0xfffffff800900947 */ /* 0x000fea000383ffff */
.L_x_10:
[----:B------:R-:W-:Y:S05]  /*0d80*/  BSYNC.RECONVERGENT B2 ;  /* 0x0000000000027941 */ /* 0x000fea0003800200 */
.L_x_9:
[----:B------:R-:W0:Y:S01]  /*0d90*/  LDC.64 R4, c[0x0][0x3e8] ;  /* 0x0000fa00ff047b82 */ /* 0x000e220000000a00 */
[----:B------:R-:W-:Y:S01]  /*0da0*/  IADD3 R13, PT, PT, R13, UR5, RZ ;  /* 0x000000050d0d7c10 */ /* 0x000fe2000fffe0ff */
[----:B------:R-:W1:Y:S04]  /*0db0*/  LDCU UR7, c[0x0][0x3d4] ;  /* 0x00007a80ff0777ac */ /* 0x000e680008000800 */
[----:B------:R-:W-:Y:S01]  /*0dc0*/  IMAD R7, R13, UR4, R14 ;  /* 0x000000040d077c24 */ /* 0x000fe2000f8e020e */
[----:B------:R-:W2:Y:S01]  /*0dd0*/  LDCU UR8, c[0x0][0x3e0] ;  /* 0x00007c00ff0877ac */ /* 0x000ea20008000800 */
[----:B------:R-:W3:Y:S02]  /*0de0*/  LDCU.64 UR14, c[0x0][0x3d8] ;  /* 0x00007b00ff0e77ac */ /* 0x000ee40008000a00 */
[----:B0-----:R-:W-:-:S05]  /*0df0*/  IMAD.WIDE R4, R7, 0x4, R4 ;  /* 0x0000000407047825 */ /* 0x001fca00078e0204 */
[----:B------:R-:W4:Y:S01]  /*0e00*/  LDG.E R12, desc[UR10][R4.64] ;  /* 0x0000000a040c7981 */ /* 0x000f22000c1e1900 */
[----:B------:R-:W-:Y:S01]  /*0e10*/  BSSY.RECONVERGENT B2, `(.L_x_21) ;  /* 0x000005e000027945 */ /* 0x000fe20003800200 */
[----:B----4-:R-:W-:-:S13]  /*0e20*/  ISETP.GE.AND P0, PT, R12, RZ, PT ;  /* 0x000000ff0c00720c */ /* 0x010fda0003f06270 */
[----:B-123--:R-:W-:Y:S05]  /*0e30*/  @!P0 BRA `(.L_x_22) ;  /* 0x00000004006c8947 */ /* 0x00efea0003800000 */
.L_x_32:
        /* <DEDUP_REMOVED lines=8> */
[----:B-1----:R-:W-:-:S06]  /*0ec0*/  IMAD.WIDE.U32 R6, R12, 0x4, R6 ;  /* 0x000000040c067825 */ /* 0x002fcc00078e0006 */
[----:B------:R-:W4:Y:S01]  /*0ed0*/  LDG.E R7, desc[UR10][R6.64] ;  /* 0x0000000a06077981 */ /* 0x000f22000c1e1900 */
[----:B--2---:R-:W-:-:S06]  /*0ee0*/  IMAD.WIDE.U32 R4, R12, 0x4, R4 ;  /* 0x000000040c047825 */ /* 0x004fcc00078e0004 */
[----:B------:R-:W2:Y:S01]  /*0ef0*/  LDG.E R4, desc[UR10][R4.64] ;  /* 0x0000000a04047981 */ /* 0x000ea2000c1e1900 */
[----:B---3--:R-:W-:-:S04]  /*0f00*/  FADD R11, R27, -R32 ;  /* 0x800000201b0b7221 */ /* 0x008fc80000000000 */
[----:B------:R-:W-:Y:S01]  /*0f10*/  FMUL R2, R11, R11 ;  /* 0x0000000b0b027220 */ /* 0x000fe20000400000 */
[----:B----4-:R-:W-:-:S04]  /*0f20*/  FADD R10, R26, -R7 ;  /* 0x800000071a0a7221 */ /* 0x010fc80000000000 */
        /* <DEDUP_REMOVED lines=12> */
[----:B------:R-:W-:-:S07]  /*0ff0*/  MOV R2, 0x1010 ;  /* 0x0000101000027802 */ /* 0x000fce0000000f00 */
[----:B-1----:R-:W-:Y:S05]  /*1000*/  CALL.REL.NOINC `($__internal_0_$__cuda_sm20_sqrt_rn_f32_slowpath) ;  /* 0x00000014003c7944 */ /* 0x002fea0003c00000 */
[----:B------:R-:W-:Y:S01]  /*1010*/  MOV R32, R30 ;  /* 0x0000001e00207202 */ /* 0x000fe20000000f00 */
[----:B------:R-:W-:Y:S06]  /*1020*/  BRA `(.L_x_27) ;  /* 0x0000000000107947 */ /* 0x000fec0003800000 */
.L_x_26:
[----:B-1----:R-:W-:Y:S01]  /*1030*/  FMUL.FTZ R5, R8, R7 ;  /* 0x0000000708057220 */ /* 0x002fe20000410000 */
[----:B------:R-:W-:-:S03]  /*1040*/  FMUL.FTZ R2, R7, 0.5 ;  /* 0x3f00000007027820 */ /* 0x000fc60000410000 */
[----:B------:R-:W-:-:S04]  /*1050*/  FFMA R32, -R5, R5, R8 ;  /* 0x0000000505207223 */ /* 0x000fc80000000108 */
[----:B------:R-:W-:-:S07]  /*1060*/  FFMA R32, R32, R2, R5 ;  /* 0x0000000220207223 */ /* 0x000fce0000000005 */
.L_x_27:
[----:B------:R-:W-:Y:S05]  /*1070*/  BSYNC.RECONVERGENT B0 ;  /* 0x0000000000007941 */ /* 0x000fea0003800200 */
.L_x_25:
        /* <DEDUP_REMOVED lines=13> */
.L_x_29:
[----:B------:R-:W-:Y:S05]  /*1150*/  BSYNC.RECONVERGENT B4 ;  /* 0x0000000000047941 */ /* 0x000fea0003800200 */
.L_x_28:
        /* <DEDUP_REMOVED lines=24> */
.L_x_31:
[----:B------:R-:W-:Y:S05]  /*12e0*/  BSYNC.RECONVERGENT B4 ;  /* 0x0000000000047941 */ /* 0x000fea0003800200 */
.L_x_30:
        /* <DEDUP_REMOVED lines=10> */
.L_x_24:
[----:B------:R-:W-:Y:S05]  /*1390*/  BSYNC.RECONVERGENT B3 ;  /* 0x0000000000037941 */ /* 0x000fea0003800200 */
.L_x_23:
[----:B------:R-:W0:Y:S02]  /*13a0*/  LDC.64 R4, c[0x0][0x3f0] ;  /* 0x0000fc00ff047b82 */ /* 0x000e240000000a00 */
[----:B0-----:R-:W-:-:S05]  /*13b0*/  IMAD.WIDE.U32 R4, R12, 0x4, R4 ;  /* 0x000000040c047825 */ /* 0x001fca00078e0004 */
[----:B------:R-:W2:Y:S02]  /*13c0*/  LDG.E R12, desc[UR10][R4.64] ;  /* 0x0000000a040c7981 */ /* 0x000ea4000c1e1900 */
[----:B--2---:R-:W-:-:S13]  /*13d0*/  ISETP.GT.AND P0, PT, R12, -0x1, PT ;  /* 0xffffffff0c00780c */ /* 0x004fda0003f04270 */
[----:B------:R-:W-:Y:S05]  /*13e0*/  @P0 BRA `(.L_x_32) ;  /* 0xfffffff800940947 */ /* 0x000fea000383ffff */
.L_x_22:
[----:B------:R-:W-:Y:S05]  /*13f0*/  BSYNC.RECONVERGENT B2 ;  /* 0x0000000000027941 */ /* 0x000fea0003800200 */
.L_x_21:
        /* <DEDUP_REMOVED lines=11> */
.L_x_44:
        /* <DEDUP_REMOVED lines=32> */
.L_x_38:
[----:B-1----:R-:W-:Y:S01]  /*16b0*/  FMUL.FTZ R5, R10, R7 ;  /* 0x000000070a057220 */ /* 0x002fe20000410000 */
[----:B------:R-:W-:-:S03]  /*16c0*/  FMUL.FTZ R2, R7, 0.5 ;  /* 0x3f00000007027820 */ /* 0x000fc60000410000 */
[----:B------:R-:W-:-:S04]  /*16d0*/  FFMA R8, -R5, R5, R10 ;  /* 0x0000000505087223 */ /* 0x000fc8000000010a */
[----:B------:R-:W-:-:S07]  /*16e0*/  FFMA R8, R8, R2, R5 ;  /* 0x0000000208087223 */ /* 0x000fce0000000005 */
.L_x_39:
[----:B------:R-:W-:Y:S05]  /*16f0*/  BSYNC.RECONVERGENT B0 ;  /* 0x0000000000007941 */ /* 0x000fea0003800200 */
.L_x_37:
        /* <DEDUP_REMOVED lines=13> */
.L_x_41:
[----:B------:R-:W-:Y:S05]  /*17d0*/  BSYNC.RECONVERGENT B4 ;  /* 0x0000000000047941 */ /* 0x000fea0003800200 */
.L_x_40:
        /* <DEDUP_REMOVED lines=24> */
.L_x_43:
[----:B------:R-:W-:Y:S05]  /*1960*/  BSYNC.RECONVERGENT B4 ;  /* 0x0000000000047941 */ /* 0x000fea0003800200 */
.L_x_42:
        /* <DEDUP_REMOVED lines=10> */
.L_x_36:
[----:B------:R-:W-:Y:S05]  /*1a10*/  BSYNC.RECONVERGENT B3 ;  /* 0x0000000000037941 */ /* 0x000fea0003800200 */
.L_x_35:
[----:B------:R-:W0:Y:S02]  /*1a20*/  LDC.64 R4, c[0x0][0x3f0] ;  /* 0x0000fc00ff047b82 */ /* 0x000e240000000a00 */
[----:B0-----:R-:W-:-:S05]  /*1a30*/  IMAD.WIDE.U32 R4, R14, 0x4, R4 ;  /* 0x000000040e047825 */ /* 0x001fca00078e0004 */
[----:B------:R-:W2:Y:S02]  /*1a40*/  LDG.E R14, desc[UR10][R4.64] ;  /* 0x0000000a040e7981 */ /* 0x000ea4000c1e1900 */
[----:B--2---:R-:W-:-:S13]  /*1a50*/  ISETP.GT.AND P0, PT, R14, -0x1, PT ;  /* 0xffffffff0e00780c */ /* 0x004fda0003f04270 */
[----:B------:R-:W-:Y:S05]  /*1a60*/  @P0 BRA `(.L_x_44) ;  /* 0xfffffff800900947 */ /* 0x000fea000383ffff */
.L_x_34:
[----:B------:R-:W-:Y:S05]  /*1a70*/  BSYNC.RECONVERGENT B2 ;  /* 0x0000000000027941 */ /* 0x000fea0003800200 */
.L_x_33:
[----:B------:R-:W-:Y:S05]  /*1a80*/  BRA.U UP0, `(.L_x_45) ;  /* 0xffffffed00147547 */ /* 0x000fea000b83ffff */
[----:B------:R-:W-:-:S04]  /*1a90*/  UIADD3 UR9, UPT, UPT, UR9, 0x1, URZ ;  /* 0x0000000109097890 */ /* 0x000fc8000fffe0ff */
[----:B------:R-:W-:-:S09]  /*1aa0*/  UISETP.NE.AND UP0, UPT, UR9, 0x2, UPT ;  /* 0x000000020900788c */ /* 0x000fd2000bf05270 */
[----:B------:R-:W-:Y:S05]  /*1ab0*/  BRA.U UP0, `(.L_x_46) ;  /* 0xffffffed00047547 */ /* 0x000fea000b83ffff */
[----:B------:R-:W0:Y:S01]  /*1ac0*/  S2UR UR7, SR_CgaCtaId ;  /* 0x00000000000779c3 */ /* 0x000e220000008800 */
[----:B------:R-:W-:Y:S01]  /*1ad0*/  UMOV UR6, 0x400 ;  /* 0x0000040000067882 */ /* 0x000fe20000000000 */
[----:B------:R-:W-:Y:S01]  /*1ae0*/  LOP3.LUT P0, RZ, R28, R31, RZ, 0xfc, !PT ;  /* 0x0000001f1cff7212 */ /* 0x000fe2000780fcff */
[----:B------:R-:W-:Y:S01]  /*1af0*/  UIADD3 UR8, UPT, UPT, UR6, 0x900, URZ ;  /* 0x0000090006087890 */ /* 0x000fe2000fffe0ff */
[----:B------:R-:W-:Y:S01]  /*1b00*/  FMUL R17, R17, 48 ;  /* 0x4240000011117820 */ /* 0x000fe20000400000 */
[----:B------:R-:W-:-:S03]  /*1b10*/  FMUL R13, R18, 48 ;  /* 0x42400000120d7820 */ /* 0x000fc60000400000 */
[----:B------:R-:W1:Y:S08]  /*1b20*/  LDC.64 R4, c[0x0][0x3b8] ;  /* 0x0000ee00ff047b82 */ /* 0x000e700000000a00 */
[----:B------:R-:W2:Y:S08]  /*1b30*/  LDC.64 R6, c[0x0][0x3c0] ;  /* 0x0000f000ff067b82 */ /* 0x000eb00000000a00 */
[----:B------:R-:W3:Y:S01]  /*1b40*/  LDC.64 R8, c[0x0][0x3c8] ;  /* 0x0000f200ff087b82 */ /* 0x000ee20000000a00 */
[----:B0-----:R-:W-:-:S02]  /*1b50*/  ULEA UR6, UR7, UR6, 0x18 ;  /* 0x0000000607067291 */ /* 0x001fc4000f8ec0ff */
[----:B------:R-:W-:-:S04]  /*1b60*/  ULEA UR8, UR7, UR8, 0x18 ;  /* 0x0000000807087291 */ /* 0x000fc8000f8ec0ff */
[----:B------:R-:W-:Y:S01]  /*1b70*/  MOV R2, UR6 ;  /* 0x0000000600027c02 */ /* 0x000fe20008000f00 */
[----:B-1----:R-:W-:Y:S01]  /*1b80*/  IMAD.WIDE R4, R29, 0x4, R4 ;  /* 0x000000041d047825 */ /* 0x002fe200078e0204 */
[----:B------:R-:W-:-:S03]  /*1b90*/  MOV R10, UR8 ;  /* 0x00000008000a7c02 */ /* 0x000fc60008000f00 */
[C---:B------:R-:W-:Y:S02]  /*1ba0*/  IMAD R11, R31.reuse, 0x60, R2 ;  /* 0x000000601f0b7824 */ /* 0x040fe400078e0202 */
[----:B------:R-:W-:Y:S02]  /*1bb0*/  IMAD R31, R31, 0x60, R10 ;  /* 0x000000601f1f7824 */ /* 0x000fe400078e020a */
[----:B--2---:R-:W-:Y:S01]  /*1bc0*/  IMAD.WIDE R6, R29, 0x4, R6 ;  /* 0x000000041d067825 */ /* 0x004fe200078e0206 */
[----:B------:R-:W-:-:S03]  /*1bd0*/  LEA R15, R28, R11, 0x2 ;  /* 0x0000000b1c0f7211 */ /* 0x000fc600078e10ff */
[----:B------:R-:W-:Y:S01]  /*1be0*/  FMUL R11, R16, 48 ;  /* 0x42400000100b7820 */ /* 0x000fe20000400000 */
[----:B------:R-:W-:Y:S01]  /*1bf0*/  LEA R28, R28, R31, 0x2 ;  /* 0x0000001f1c1c7211 */ /* 0x000fe200078e10ff */
[----:B------:R0:W-:Y:S01]  /*1c00*/  STS [R15], R20 ;  /* 0x000000140f007388 */ /* 0x0001e20000000800 */
[----:B---3--:R-:W-:-:S03]  /*1c10*/  IMAD.WIDE R8, R29, 0x4, R8 ;  /* 0x000000041d087825 */ /* 0x008fc600078e0208 */
[----:B------:R0:W-:Y:S04]  /*1c20*/  STG.E desc[UR10][R4.64], R11 ;  /* 0x0000000b04007986 */ /* 0x0001e8000c10190a */
[----:B------:R0:W-:Y:S04]  /*1c30*/  STG.E desc[UR10][R6.64], R17 ;  /* 0x0000001106007986 */ /* 0x0001e8000c10190a */
[----:B------:R0:W-:Y:S04]  /*1c40*/  STG.E desc[UR10][R8.64], R13 ;  /* 0x0000000d08007986 */ /* 0x0001e8000c10190a */
[----:B------:R0:W-:Y:S01]  /*1c50*/  STS [R28], R19 ;  /* 0x000000131c007388 */ /* 0x0001e20000000800 */
[----:B------:R-:W-:Y:S06]  /*1c60*/  BAR.SYNC.DEFER_BLOCKING 0x0 ;  /* 0x0000000000007b1d */ /* 0x000fec0000010000 */
[----:B------:R-:W-:Y:S05]  /*1c70*/  @P0 EXIT ;  /* 0x000000000000094d */ /* 0x000fea0003800000 */
[----:B------:R-:W-:Y:S01]  /*1c80*/  HFMA2 R31, -RZ, RZ, 0, 0 ;  /* 0x00000000ff1f7431 */ /* 0x000fe200000001ff */
[----:B------:R-:W-:Y:S01]  /*1c90*/  MOV R2, 0x60 ;  /* 0x0000006000027802 */ /* 0x000fe20000000f00 */
[----:B------:R-:W-:Y:S01]  /*1ca0*/  HFMA2 R35, -RZ, RZ, 0, 0 ;  /* 0x00000000ff237431 */ /* 0x000fe200000001ff */
[----:B------:R-:W-:-:S12]  /*1cb0*/  UIADD3 UR4, UPT, UPT, UR8, 0x60, URZ ;  /* 0x0000006008047890 */ /* 0x000fd8000fffe0ff */
.L_x_47:
[----:B0-----:R-:W0:Y:S04]  /*1cc0*/  LDS.128 R12, [R2+UR6+-0x60] ;  /* 0xffffa006020c7984 */ /* 0x001e280008000c00 */
[----:B------:R-:W1:Y:S04]  /*1cd0*/  LDS.128 R16, [UR4+-0x60] ;  /* 0xffffa004ff107984 */ /* 0x000e680008000c00 */
[----:B------:R-:W2:Y:S04]  /*1ce0*/  LDS.128 R20, [R2+UR6+-0x50] ;  /* 0xffffb00602147984 */ /* 0x000ea80008000c00 */
[----:B------:R-:W3:Y:S04]  /*1cf0*/  LDS.128 R24, [UR4+-0x50] ;  /* 0xffffb004ff187984 */ /* 0x000ee80008000c00 */
[----:B------:R-:W4:Y:S04]  /*1d00*/  LDS.128 R4, [R2+UR6+-0x40] ;  /* 0xffffc00602047984 */ /* 0x000f280008000c00 */
[----:B------:R-:W5:Y:S01]  /*1d10*/  LDS.128 R8, [UR4+-0x40] ;  /* 0xffffc004ff087984 */ /* 0x000f620008000c00 */
[----:B0-----:R-:W-:-:S03]  /*1d20*/  FADD R12, R12, R31 ;  /* 0x0000001f0c0c7221 */ /* 0x001fc60000000000 */
[----:B------:R-:W0:Y:S01]  /*1d30*/  LDS.128 R28, [R2+UR6+-0x30] ;  /* 0xffffd006021c7984 */ /* 0x000e220008000c00 */
[----:B-1----:R-:W-:Y:S01]  /*1d40*/  FADD R16, R16, R35 ;  /* 0x0000002310107221 */ /* 0x002fe20000000000 */
[----:B------:R-:W-:Y:S02]  /*1d50*/  FADD R13, R12, R13 ;  /* 0x0000000d0c0d7221 */ /* 0x000fe40000000000 */
[----:B------:R-:W1:Y:S01]  /*1d60*/  LDS.128 R32, [UR4+-0x30] ;  /* 0xffffd004ff207984 */ /* 0x000e620008000c00 */
[----:B------:R-:W-:Y:S01]  /*1d70*/  FADD R17, R16, R17 ;  /* 0x0000001110117221 */ /* 0x000fe20000000000 */
[----:B------:R-:W-:-:S03]  /*1d80*/  FADD R14, R13, R14 ;  /* 0x0000000e0d0e7221 */ /* 0x000fc60000000000 */
[----:B------:R-:W-:Y:S01]  /*1d90*/  FADD R18, R17, R18 ;  /* 0x0000001211127221 */ /* 0x000fe20000000000 */
[----:B------:R-:W-:-:S03]  /*1da0*/  FADD R15, R14, R15 ;  /* 0x0000000f0e0f7221 */ /* 0x000fc60000000000 */
[----:B------:R-:W-:Y:S01]  /*1db0*/  FADD R19, R18, R19 ;  /* 0x0000001312137221 */ /* 0x000fe20000000000 */
[----:B--2---:R-:W-:Y:S02]  /*1dc0*/  FADD R20, R15, R20 ;  /* 0x000000140f147221 */ /* 0x004fe40000000000 */
[----:B------:R-:W2:Y:S01]  /*1dd0*/  LDS.128 R12, [R2+UR6+-0x20] ;  /* 0xffffe006020c7984 */ /* 0x000ea20008000c00 */
[----:B---3--:R-:W-:Y:S01]  /*1de0*/  FADD R24, R19, R24 ;  /* 0x0000001813187221 */ /* 0x008fe20000000000 */
[----:B------:R-:W-:Y:S02]  /*1df0*/  FADD R21, R20, R21 ;  /* 0x0000001514157221 */ /* 0x000fe40000000000 */
[----:B------:R-:W3:Y:S01]  /*1e00*/  LDS.128 R16, [UR4+-0x20] ;  /* 0xffffe004ff107984 */ /* 0x000ee20008000c00 */
[----:B------:R-:W-:Y:S01]  /*1e10*/  FADD R25, R24, R25 ;  /* 0x0000001918197221 */ /* 0x000fe20000000000 */
[----:B------:R-:W-:-:S03]  /*1e20*/  FADD R22, R21, R22 ;  /* 0x0000001615167221 */ /* 0x000fc60000000000 */
[----:B------:R-:W-:Y:S01]  /*1e30*/  FADD R26, R25, R26 ;  /* 0x0000001a191a7221 */ /* 0x000fe20000000000 */
[----:B------:R-:W-:-:S03]  /*1e40*/  FADD R23, R22, R23 ;  /* 0x0000001716177221 */ /* 0x000fc60000000000 */
[----:B------:R-:W-:Y:S01]  /*1e50*/  FADD R27, R26, R27 ;  /* 0x0000001b1a1b7221 */ /* 0x000fe20000000000 */
[----:B----4-:R-:W-:Y:S02]  /*1e60*/  FADD R4, R23, R4 ;  /* 0x0000000417047221 */ /* 0x010fe40000000000 */
[----:B------:R-:W4:Y:S01]  /*1e70*/  LDS.128 R20, [R2+UR6+-0x10] ;  /* 0xfffff00602147984 */ /* 0x000f220008000c00 */
[----:B-----5:R-:W-:Y:S01]  /*1e80*/  FADD R8, R27, R8 ;  /* 0x000000081b087221 */ /* 0x020fe20000000000 */
[----:B------:R-:W-:Y:S02]  /*1e90*/  FADD R5, R4, R5 ;  /* 0x0000000504057221 */ /* 0x000fe40000000000 */
[----:B------:R-:W5:Y:S01]  /*1ea0*/  LDS.128 R24, [UR4+-0x10] ;  /* 0xfffff004ff187984 */ /* 0x000f620008000c00 */
[----:B------:R-:W-:Y:S01]  /*1eb0*/  FADD R9, R8, R9 ;  /* 0x0000000908097221 */ /* 0x000fe20000000000 */
[----:B------:R-:W-:-:S03]  /*1ec0*/  FADD R6, R5, R6 ;  /* 0x0000000605067221 */ /* 0x000fc60000000000 */
[----:B------:R-:W-:Y:S01]  /*1ed0*/  FADD R10, R9, R10 ;  /* 0x0000000a090a7221 */ /* 0x000fe20000000000 */
[----:B------:R-:W-:-:S03]  /*1ee0*/  FADD R7, R6, R7 ;  /* 0x0000000706077221 */ /* 0x000fc60000000000 */
[----:B------:R-:W-:Y:S01]  /*1ef0*/  FADD R11, R10, R11 ;  /* 0x0000000b0a0b7221 */ /* 0x000fe20000000000 */
[----:B0-----:R-:W-:Y:S02]  /*1f00*/  FADD R28, R7, R28 ;  /* 0x0000001c071c7221 */ /* 0x001fe40000000000 */
[----:B------:R-:W0:Y:S01]  /*1f10*/  LDS.128 R4, [R2+UR6] ;  /* 0x0000000602047984 */ /* 0x000e220008000c00 */
[----:B-1----:R-:W-:Y:S01]  /*1f20*/  FADD R32, R11, R32 ;  /* 0x000000200b207221 */ /* 0x002fe20000000000 */
[----:B------:R-:W-:Y:S02]  /*1f30*/  FADD R29, R28, R29 ;  /* 0x0000001d1c1d7221 */ /* 0x000fe40000000000 */
[----:B------:R-:W1:Y:S01]  /*1f40*/  LDS.128 R8, [UR4] ;  /* 0x00000004ff087984 */ /* 0x000e620008000c00 */
[----:B------:R-:W-:Y:S01]  /*1f50*/  FADD R33, R32, R33 ;  /* 0x0000002120217221 */ /* 0x000fe20000000000 */
[----:B------:R-:W-:-:S03]  /*1f60*/  FADD R30, R29, R30 ;  /* 0x0000001e1d1e7221 */ /* 0x000fc60000000000 */
[----:B------:R-:W-:Y:S01]  /*1f70*/  FADD R34, R33, R34 ;  /* 0x0000002221227221 */ /* 0x000fe20000000000 */
[----:B------:R-:W-:-:S03]  /*1f80*/  FADD R31, R30, R31 ;  /* 0x0000001f1e1f7221 */ /* 0x000fc60000000000 */
[----:B------:R-:W-:Y:S01]  /*1f90*/  FADD R35, R34, R35 ;  /* 0x0000002322237221 */ /* 0x000fe20000000000 */
[----:B--2---:R-:W-:Y:S02]  /*1fa0*/  FADD R12, R31, R12 ;  /* 0x0000000c1f0c7221 */ /* 0x004fe40000000000 */
[----:B------:R-:W2:Y:S01]  /*1fb0*/  LDS.128 R28, [R2+UR6+0x10] ;  /* 0x00001006021c7984 */ /* 0x000ea20008000c00 */
[----:B---3--:R-:W-:Y:S01]  /*1fc0*/  FADD R16, R35, R16 ;  /* 0x0000001023107221 */ /* 0x008fe20000000000 */
[----:B------:R-:W-:Y:S02]  /*1fd0*/  FADD R13, R12, R13 ;  /* 0x0000000d0c0d7221 */ /* 0x000fe40000000000 */
[----:B------:R-:W3:Y:S01]  /*1fe0*/  LDS.128 R32, [UR4+0x10] ;  /* 0x00001004ff207984 */ /* 0x000ee20008000c00 */
[----:B------:R-:W-:Y:S01]  /*1ff0*/  FADD R17, R16, R17 ;  /* 0x0000001110117221 */ /* 0x000fe20000000000 */
[----:B------:R-:W-:-:S03]  /*2000*/  FADD R14, R13, R14 ;  /* 0x0000000e0d0e7221 */ /* 0x000fc60000000000 */
[----:B------:R-:W-:Y:S01]  /*2010*/  FADD R18, R17, R18 ;  /* 0x0000001211127221 */ /* 0x000fe20000000000 */
[----:B------:R-:W-:-:S03]  /*2020*/  FADD R15, R14, R15 ;  /* 0x0000000f0e0f7221 */ /* 0x000fc60000000000 */
[----:B------:R-:W-:Y:S01]  /*2030*/  FADD R19, R18, R19 ;  /* 0x0000001312137221 */ /* 0x000fe20000000000 */
[----:B----4-:R-:W-:Y:S02]  /*2040*/  FADD R20, R15, R20 ;  /* 0x000000140f147221 */ /* 0x010fe40000000000 */
[----:B------:R-:W4:Y:S01]  /*2050*/  LDS.128 R12, [R2+UR6+0x20] ;  /* 0x00002006020c7984 */ /* 0x000f220008000c00 */
[----:B-----5:R-:W-:Y:S01]  /*2060*/  FADD R24, R19, R24 ;  /* 0x0000001813187221 */ /* 0x020fe20000000000 */
[----:B------:R-:W-:Y:S02]  /*2070*/  FADD R21, R20, R21 ;  /* 0x0000001514157221 */ /* 0x000fe40000000000 */
[----:B------:R-:W5:Y:S01]  /*2080*/  LDS.128 R16, [UR4+0x20] ;  /* 0x00002004ff107984 */ /* 0x000f620008000c00 */
[----:B------:R-:W-:Y:S01]  /*2090*/  FADD R25, R24, R25 ;  /* 0x0000001918197221 */ /* 0x000fe20000000000 */
[----:B------:R-:W-:-:S03]  /*20a0*/  FADD R22, R21, R22 ;  /* 0x0000001615167221 */ /* 0x000fc60000000000 */
[----:B------:R-:W-:Y:S01]  /*20b0*/  FADD R26, R25, R26 ;  /* 0x0000001a191a7221 */ /* 0x000fe20000000000 */
[----:B------:R-:W-:-:S03]  /*20c0*/  FADD R23, R22, R23 ;  /* 0x0000001716177221 */ /* 0x000fc60000000000 */
[----:B------:R-:W-:Y:S01]  /*20d0*/  FADD R27, R26, R27 ;  /* 0x0000001b1a1b7221 */ /* 0x000fe20000000000 */
[----:B0-----:R-:W-:Y:S02]  /*20e0*/  FADD R4, R23, R4 ;  /* 0x0000000417047221 */ /* 0x001fe40000000000 */
[----:B------:R-:W0:Y:S01]  /*20f0*/  LDS.128 R20, [R2+UR6+0x30] ;  /* 0x0000300602147984 */ /* 0x000e220008000c00 */
[----:B-1----:R-:W-:Y:S01]  /*2100*/  FADD R8, R27, R8 ;  /* 0x000000081b087221 */ /* 0x002fe20000000000 */
[----:B------:R-:W-:Y:S02]  /*2110*/  FADD R5, R4, R5 ;  /* 0x0000000504057221 */ /* 0x000fe40000000000 */
[----:B------:R-:W1:Y:S01]  /*2120*/  LDS.128 R24, [UR4+0x30] ;  /* 0x00003004ff187984 */ /* 0x000e620008000c00 */
[----:B------:R-:W-:Y:S01]  /*2130*/  FADD R9, R8, R9 ;  /* 0x0000000908097221 */ /* 0x000fe20000000000 */
[----:B------:R-:W-:-:S03]  /*2140*/  FADD R6, R5, R6 ;  /* 0x0000000605067221 */ /* 0x000fc60000000000 */
[----:B------:R-:W-:Y:S01]  /*2150*/  FADD R10, R9, R10 ;  /* 0x0000000a090a7221 */ /* 0x000fe20000000000 */
[----:B------:R-:W-:-:S03]  /*2160*/  FADD R7, R6, R7 ;  /* 0x0000000706077221 */ /* 0x000fc60000000000 */
[----:B------:R-:W-:Y:S01]  /*2170*/  FADD R11, R10, R11 ;  /* 0x0000000b0a0b7221 */ /* 0x000fe20000000000 */
[----:B--2---:R-:W-:Y:S02]  /*2180*/  FADD R28, R7, R28 ;  /* 0x0000001c071c7221 */ /* 0x004fe40000000000 */
[----:B------:R-:W-:Y:S01]  /*2190*/  LDS.128 R4, [UR4+0x40] ;  /* 0x00004004ff047984 */ /* 0x000fe20008000c00 */
[----:B---3--:R-:W-:Y:S01]  /*21a0*/  FADD R32, R11, R32 ;  /* 0x000000200b207221 */ /* 0x008fe20000000000 */
[----:B------:R-:W-:Y:S02]  /*21b0*/  FADD R29, R28, R29 ;  /* 0x0000001d1c1d7221 */ /* 0x000fe40000000000 */
[----:B------:R-:W2:Y:S01]  /*21c0*/  LDS.128 R8, [R2+UR6+0x40] ;  /* 0x0000400602087984 */ /* 0x000ea20008000c00 */
[----:B------:R-:W-:Y:S01]  /*21d0*/  FADD R33, R32, R33 ;  /* 0x0000002120217221 */ /* 0x000fe20000000000 */
[----:B------:R-:W-:-:S03]  /*21e0*/  FADD R30, R29, R30 ;  /* 0x0000001e1d1e7221 */ /* 0x000fc60000000000 */
[----:B------:R-:W-:Y:S01]  /*21f0*/  FADD R34, R33, R34 ;  /* 0x0000002221227221 */ /* 0x000fe20000000000 */
[----:B------:R-:W-:-:S03]  /*2200*/  FADD R31, R30, R31 ;  /* 0x0000001f1e1f7221 */ /* 0x000fc60000000000 */
[----:B------:R-:W-:Y:S01]  /*2210*/  FADD R35, R34, R35 ;  /* 0x0000002322237221 */ /* 0x000fe20000000000 */
[----:B----4-:R-:W-:Y:S02]  /*2220*/  FADD R12, R31, R12 ;  /* 0x0000000c1f0c7221 */ /* 0x010fe40000000000 */
[----:B------:R3:W4:Y:S01]  /*2230*/  LDS.128 R28, [R2+UR6+0x50] ;  /* 0x00005006021c7984 */ /* 0x0007220008000c00 */
[----:B-----5:R-:W-:Y:S01]  /*2240*/  FADD R16, R35, R16 ;  /* 0x0000001023107221 */ /* 0x020fe20000000000 */
[----:B------:R-:W-:Y:S02]  /*2250*/  FADD R13, R12, R13 ;  /* 0x0000000d0c0d7221 */ /* 0x000fe40000000000 */
[----:B------:R-:W5:Y:S01]  /*2260*/  LDS.128 R32, [UR4+0x50] ;  /* 0x00005004ff207984 */ /* 0x000f620008000c00 */
[----:B------:R-:W-:Y:S01]  /*2270*/  FADD R17, R16, R17 ;  /* 0x0000001110117221 */ /* 0x000fe20000000000 */
[----:B------:R-:W-:Y:S01]  /*2280*/  FADD R14, R13, R14 ;  /* 0x0000000e0d0e7221 */ /* 0x000fe20000000000 */
[----:B------:R-:W-:Y:S01]  /*2290*/  UIADD3 UR4, UPT, UPT, UR4, 0xc0, URZ ;  /* 0x000000c004047890 */ /* 0x000fe2000fffe0ff */
[----:B---3--:R-:W-:Y:S01]  /*22a0*/  IADD3 R2, PT, PT, R2, 0xc0, RZ ;  /* 0x000000c002027810 */ /* 0x008fe20007ffe0ff */
[----:B------:R-:W-:Y:S01]  /*22b0*/  FADD R18, R17, R18 ;  /* 0x0000001211127221 */ /* 0x000fe20000000000 */
[----:B------:R-:W-:-:S02]  /*22c0*/  FADD R15, R14, R15 ;  /* 0x0000000f0e0f7221 */ /* 0x000fc40000000000 */
[----:B------:R-:W-:Y:S01]  /*22d0*/  ISETP.NE.AND P0, PT, R2, 0x960, PT ;  /* 0x000009600200780c */ /* 0x000fe20003f05270 */
[----:B------:R-:W-:Y:S01]  /*22e0*/  FADD R19, R18, R19 ;  /* 0x0000001312137221 */ /* 0x000fe20000000000 */
[----:B0-----:R-:W-:-:S03]  /*22f0*/  FADD R20, R15, R20 ;  /* 0x000000140f147221 */ /* 0x001fc60000000000 */
[----:B-1----:R-:W-:Y:S01]  /*2300*/  FADD R24, R19, R24 ;  /* 0x0000001813187221 */ /* 0x002fe20000000000 */
[----:B------:R-:W-:-:S03]  /*2310*/  FADD R21, R20, R21 ;  /* 0x0000001514157221 */ /* 0x000fc60000000000 */
[----:B------:R-:W-:Y:S01]  /*2320*/  FADD R25, R24, R25 ;  /* 0x0000001918197221 */ /* 0x000fe20000000000 */
[----:B------:R-:W-:-:S03]  /*2330*/  FADD R22, R21, R22 ;  /* 0x0000001615167221 */ /* 0x000fc60000000000 */
[----:B------:R-:W-:Y:S01]  /*2340*/  FADD R26, R25, R26 ;  /* 0x0000001a191a7221 */ /* 0x000fe20000000000 */
[----:B------:R-:W-:-:S03]  /*2350*/  FADD R23, R22, R23 ;  /* 0x0000001716177221 */ /* 0x000fc60000000000 */
[----:B------:R-:W-:Y:S01]  /*2360*/  FADD R27, R26, R27 ;  /* 0x0000001b1a1b7221 */ /* 0x000fe20000000000 */
[----:B--2---:R-:W-:-:S03]  /*2370*/  FADD R8, R23, R8 ;  /* 0x0000000817087221 */ /* 0x004fc60000000000 */
[----:B------:R-:W-:Y:S01]  /*2380*/  FADD R4, R27, R4 ;  /* 0x000000041b047221 */ /* 0x000fe20000000000 */
[----:B------:R-:W-:-:S03]  /*2390*/  FADD R9, R8, R9 ;  /* 0x0000000908097221 */ /* 0x000fc60000000000 */
[----:B------:R-:W-:Y:S01]  /*23a0*/  FADD R5, R4, R5 ;  /* 0x0000000504057221 */ /* 0x000fe20000000000 */
[----:B------:R-:W-:-:S03]  /*23b0*/  FADD R10, R9, R10 ;  /* 0x0000000a090a7221 */ /* 0x000fc60000000000 */
[----:B------:R-:W-:Y:S01]  /*23c0*/  FADD R6, R5, R6 ;  /* 0x0000000605067221 */ /* 0x000fe20000000000 */
[----:B------:R-:W-:-:S03]  /*23d0*/  FADD R11, R10, R11 ;  /* 0x0000000b0a0b7221 */ /* 0x000fc60000000000 */
[----:B------:R-:W-:Y:S01]  /*23e0*/  FADD R7, R6, R7 ;  /* 0x0000000706077221 */ /* 0x000fe20000000000 */
[----:B----4-:R-:W-:-:S03]  /*23f0*/  FADD R28, R11, R28 ;  /* 0x0000001c0b1c7221 */ /* 0x010fc60000000000 */
[----:B-----5:R-:W-:Y:S01]  /*2400*/  FADD R32, R7, R32 ;  /* 0x0000002007207221 */ /* 0x020fe20000000000 */
[----:B------:R-:W-:-:S03]  /*2410*/  FADD R29, R28, R29 ;  /* 0x0000001d1c1d7221 */ /* 0x000fc60000000000 */
[----:B------:R-:W-:Y:S01]  /*2420*/  FADD R33, R32, R33 ;  /* 0x0000002120217221 */ /* 0x000fe20000000000 */
[----:B------:R-:W-:-:S03]  /*2430*/  FADD R30, R29, R30 ;  /* 0x0000001e1d1e7221 */ /* 0x000fc60000000000 */
[----:B------:R-:W-:Y:S01]  /*2440*/  FADD R34, R33, R34 ;  /* 0x0000002221227221 */ /* 0x000fe20000000000 */
[----:B------:R-:W-:-:S03]  /*2450*/  FADD R31, R30, R31 ;  /* 0x0000001f1e1f7221 */ /* 0x000fc60000000000 */
[----:B------:R-:W-:Y:S01]  /*2460*/  FADD R35, R34, R35 ;  /* 0x0000002322237221 */ /* 0x000fe20000000000 */
[----:B------:R-:W-:Y:S06]  /*2470*/  @P0 BRA `(.L_x_47) ;  /* 0xfffffff800100947 */ /* 0x000fec000383ffff */
[----:B------:R-:W0:Y:S01]  /*2480*/  LDC.64 R4, c[0x0][0x380] ;  /* 0x0000e000ff047b82 */ /* 0x000e220000000a00 */
[----:B------:R-:W-:-:S07]  /*2490*/  IMAD R9, R0, UR12, R3 ;  /* 0x0000000c00097c24 */ /* 0x000fce000f8e0203 */
[----:B------:R-:W1:Y:S01]  /*24a0*/  LDC.64 R6, c[0x0][0x388] ;  /* 0x0000e200ff067b82 */ /* 0x000e620000000a00 */
[----:B0-----:R-:W-:-:S05]  /*24b0*/  IMAD.WIDE.U32 R2, R9, 0x4, R4 ;  /* 0x0000000409027825 */ /* 0x001fca00078e0004 */
[----:B------:R-:W-:Y:S01]  /*24c0*/  STG.E desc[UR10][R2.64], R31 ;  /* 0x0000001f02007986 */ /* 0x000fe2000c10190a */
[----:B-1----:R-:W-:-:S05]  /*24d0*/  IMAD.WIDE.U32 R4, R9, 0x4, R6 ;  /* 0x0000000409047825 */ /* 0x002fca00078e0006 */
[----:B------:R-:W-:Y:S01]  /*24e0*/  STG.E desc[UR10][R4.64], R35 ;  /* 0x0000002304007986 */ /* 0x000fe2000c10190a */
[----:B------:R-:W-:Y:S05]  /*24f0*/  EXIT ;  /* 0x000000000000794d */ /* 0x000fea0003800000 */
        .weak           $__internal_0_$__cuda_sm20_sqrt_rn_f32_slowpath
        .type           $__internal_0_$__cuda_sm20_sqrt_rn_f32_slowpath,@function
        .size           $__internal_0_$__cuda_sm20_sqrt_rn_f32_slowpath,($__internal_1_$__cuda_sm3x_div_rn_noftz_f32_slowpath - $__internal_0_$__cuda_sm20_sqrt_rn_f32_slowpath)
$__internal_0_$__cuda_sm20_sqrt_rn_f32_slowpath:
[----:B------:R-:W-:-:S13]  /*2500*/  LOP3.LUT P0, RZ, R8, 0x7fffffff, RZ, 0xc0, !PT ;  /* 0x7fffffff08ff7812 */ /* 0x000fda000780c0ff */
[----:B------:R-:W-:Y:S01]  /*2510*/  @!P0 MOV R30, R8 ;  /* 0x00000008001e8202 */ /* 0x000fe20000000f00 */
[----:B------:R-:W-:Y:S06]  /*2520*/  @!P0 BRA `(.L_x_48) ;  /* 0x0000000000408947 */ /* 0x000fec0003800000 */
[----:B------:R-:W-:-:S13]  /*2530*/  FSETP.GEU.FTZ.AND P0, PT, R8, RZ, PT ;  /* 0x000000ff0800720b */ /* 0x000fda0003f1e000 */
[----:B------:R-:W-:Y:S01]  /*2540*/  @!P0 MOV R30, 0x7fffffff ;  /* 0x7fffffff001e8802 */ /* 0x000fe20000000f00 */
[----:B------:R-:W-:Y:S06]  /*2550*/  @!P0 BRA `(.L_x_48) ;  /* 0x0000000000348947 */ /* 0x000fec0003800000 */
[----:B------:R-:W-:-:S13]  /*2560*/  FSETP.GTU.FTZ.AND P0, PT, |R8|, +INF , PT ;  /* 0x7f8000000800780b */ /* 0x000fda0003f1c200 */
[----:B------:R-:W-:Y:S01]  /*2570*/  @P0 FADD.FTZ R30, R8, 1 ;  /* 0x3f800000081e0421 */ /* 0x000fe20000010000 */
[----:B------:R-:W-:Y:S06]  /*2580*/  @P0 BRA `(.L_x_48) ;  /* 0x0000000000280947 */ /* 0x000fec0003800000 */
[----:B------:R-:W-:-:S13]  /*2590*/  FSETP.NEU.FTZ.AND P0, PT, |R8|, +INF , PT ;  /* 0x7f8000000800780b */ /* 0x000fda0003f1d200 */
[----:B------:R-:W-:Y:S01]  /*25a0*/  @P0 FFMA R7, R8, 1.84467440737095516160e+19, RZ ;  /* 0x5f80000008070823 */ /* 0x000fe200000000ff */
[----:B------:R-:W-:-:S03]  /*25b0*/  @!P0 MOV R30, R8 ;  /* 0x00000008001e8202 */ /* 0x000fc60000000f00 */
[----:B------:R-:W0:Y:S02]  /*25c0*/  @P0 MUFU.RSQ R4, R7 ;  /* 0x0000000700040308 */ /* 0x000e240000001400 */
[----:B0-----:R-:W-:Y:S01]  /*25d0*/  @P0 FMUL.FTZ R6, R7, R4 ;  /* 0x0000000407060220 */ /* 0x001fe20000410000 */
[----:B------:R-:W-:-:S03]  /*25e0*/  @P0 FMUL.FTZ R4, R4, 0.5 ;  /* 0x3f00000004040820 */ /* 0x000fc60000410000 */
[----:B------:R-:W-:-:S04]  /*25f0*/  @P0 FADD.FTZ R5, -R6, -RZ ;  /* 0x800000ff06050221 */ /* 0x000fc80000010100 */
[----:B------:R-:W-:-:S04]  /*2600*/  @P0 FFMA R5, R6, R5, R7 ;  /* 0x0000000506050223 */ /* 0x000fc80000000007 */
[----:B------:R-:W-:-:S04]  /*2610*/  @P0 FFMA R4, R5, R4, R6 ;  /* 0x0000000405040223 */ /* 0x000fc80000000006 */
[----:B------:R-:W-:-:S07]  /*2620*/  @P0 FMUL.FTZ R30, R4, 2.3283064365386962891e-10 ;  /* 0x2f800000041e0820 */ /* 0x000fce0000410000 */
.L_x_48:
[----:B------:R-:W-:Y:S01]  /*2630*/  HFMA2 R5, -RZ, RZ, 0, 0 ;  /* 0x00000000ff057431 */ /* 0x000fe200000001ff */
[----:B------:R-:W-:-:S04]  /*2640*/  MOV R4, R2 ;  /* 0x0000000200047202 */ /* 0x000fc80000000f00 */
[----:B------:R-:W-:Y:S05]  /*2650*/  RET.REL.NODEC R4 `(_Z5forcePfS_S_S_S_S_S_S_S_S_fffffPiS0_iiiiifff) ;  /* 0xffffffd804687950 */ /* 0x000fea0003c3ffff */
        .weak           $__internal_1_$__cuda_sm3x_div_rn_noftz_f32_slowpath
        .type           $__internal_1_$__cuda_sm3x_div_rn_noftz_f32_slowpath,@function
        .size           $__internal_1_$__cuda_sm3x_div_rn_noftz_f32_slowpath,(.L_x_62 - $__internal_1_$__cuda_sm3x_div_rn_noftz_f32_slowpath)
$__internal_1_$__cuda_sm3x_div_rn_noftz_f32_slowpath:
[----:B------:R-:W-:Y:S01]  /*2660*/  SHF.R.U32.HI R6, RZ, 0x17, R37 ;  /* 0x00000017ff067819 */ /* 0x000fe20000011625 */
[----:B------:R-:W-:Y:S01]  /*2670*/  BSSY.RECONVERGENT B0, `(.L_x_49) ;  /* 0x0000063000007945 */ /* 0x000fe20003800200 */
[----:B------:R-:W-:Y:S02]  /*2680*/  SHF.R.U32.HI R35, RZ, 0x17, R7 ;  /* 0x00000017ff237819 */ /* 0x000fe40000011607 */
[----:B------:R-:W-:Y:S02]  /*2690*/  LOP3.LUT R6, R6, 0xff, RZ, 0xc0, !PT ;  /* 0x000000ff06067812 */ /* 0x000fe400078ec0ff */
[----:B------:R-:W-:Y:S02]  /*26a0*/  LOP3.LUT R35, R35, 0xff, RZ, 0xc0, !PT ;  /* 0x000000ff23237812 */ /* 0x000fe400078ec0ff */
[----:B------:R-:W-:Y:S02]  /*26b0*/  IADD3 R5, PT, PT, R6, -0x1, RZ ;  /* 0xffffffff06057810 */ /* 0x000fe40007ffe0ff */
[----:B------:R-:W-:-:S02]  /*26c0*/  IADD3 R33, PT, PT, R35, -0x1, RZ ;  /* 0xffffffff23217810 */ /* 0x000fc40007ffe0ff */
[----:B------:R-:W-:Y:S02]  /*26d0*/  ISETP.GT.U32.AND P0, PT, R5, 0xfd, PT ;  /* 0x000000fd0500780c */ /* 0x000fe40003f04070 */
[----:B------:R-:W-:Y:S02]  /*26e0*/  MOV R2, R7 ;  /* 0x0000000700027202 */ /* 0x000fe40000000f00 */
[----:B------:R-:W-:-:S13]  /*26f0*/  ISETP.GT.U32.OR P0, PT, R33, 0xfd, P0 ;  /* 0x000000fd2100780c */ /* 0x000fda0000704470 */
[----:B------:R-:W-:Y:S01]  /*2700*/  @!P0 MOV R4, RZ ;  /* 0x000000ff00048202 */ /* 0x000fe20000000f00 */
[----:B------:R-:W-:Y:S06]  /*2710*/  @!P0 BRA `(.L_x_50) ;  /* 0x00000000005c8947 */ /* 0x000fec0003800000 */
[----:B------:R-:W-:Y:S02]  /*2720*/  FSETP.GTU.FTZ.AND P0, PT, |R7|, +INF , PT ;  /* 0x7f8000000700780b */ /* 0x000fe40003f1c200 */
[----:B------:R-:W-:-:S04]  /*2730*/  FSETP.GTU.FTZ.AND P1, PT, |R37|, +INF , PT ;  /* 0x7f8000002500780b */ /* 0x000fc80003f3c200 */
[----:B------:R-:W-:-:S13]  /*2740*/  PLOP3.LUT P0, PT, P0, P1, PT, 0xf8, 0x8f ;  /* 0x00000000008f781c */ /* 0x000fda0000703f70 */
[----:B------:R-:W-:Y:S05]  /*2750*/  @P0 BRA `(.L_x_51) ;  /* 0x00000004004c0947 */ /* 0x000fea0003800000 */
[----:B------:R-:W-:-:S13]  /*2760*/  LOP3.LUT P0, RZ, R37, 0x7fffffff, R2, 0xc8, !PT ;  /* 0x7fffffff25ff7812 */ /* 0x000fda000780c802 */
[----:B------:R-:W-:Y:S05]  /*2770*/  @!P0 BRA `(.L_x_52) ;  /* 0x00000004003c8947 */ /* 0x000fea0003800000 */
[----:B------:R-:W-:Y:S02]  /*2780*/  FSETP.NEU.FTZ.AND P2, PT, |R7|, +INF , PT ;  /* 0x7f8000000700780b */ /* 0x000fe40003f5d200 */
[----:B------:R-:W-:Y:S02]  /*2790*/  FSETP.NEU.FTZ.AND P1, PT, |R37|, +INF , PT ;  /* 0x7f8000002500780b */ /* 0x000fe40003f3d200 */
[----:B------:R-:W-:-:S11]  /*27a0*/  FSETP.NEU.FTZ.AND P0, PT, |R7|, +INF , PT ;  /* 0x7f8000000700780b */ /* 0x000fd60003f1d200 */
[----:B------:R-:W-:Y:S05]  /*27b0*/  @!P1 BRA !P2, `(.L_x_52) ;  /* 0x00000004002c9947 */ /* 0x000fea0005000000 */
[----:B------:R-:W-:-:S04]  /*27c0*/  LOP3.LUT P2, RZ, R2, 0x7fffffff, RZ, 0xc0, !PT ;  /* 0x7fffffff02ff7812 */ /* 0x000fc8000784c0ff */
[----:B------:R-:W-:-:S13]  /*27d0*/  PLOP3.LUT P1, PT, P1, P2, PT, 0x2f, 0xf2 ;  /* 0x0000000000f2781c */ /* 0x000fda0000f24577 */
[----:B------:R-:W-:Y:S05]  /*27e0*/  @P1 BRA `(.L_x_53) ;  /* 0x0000000400181947 */ /* 0x000fea0003800000 */
[----:B------:R-:W-:-:S04]  /*27f0*/  LOP3.LUT P1, RZ, R37, 0x7fffffff, RZ, 0xc0, !PT ;  /* 0x7fffffff25ff7812 */ /* 0x000fc8000782c0ff */
[----:B------:R-:W-:-:S13]  /*2800*/  PLOP3.LUT P0, PT, P0, P1, PT, 0x2f, 0xf2 ;  /* 0x0000000000f2781c */ /* 0x000fda0000702577 */
[----:B------:R-:W-:Y:S05]  /*2810*/  @P0 BRA `(.L_x_54) ;  /* 0x0000000400000947 */ /* 0x000fea0003800000 */
[----:B------:R-:W-:Y:S02]  /*2820*/  ISETP.GE.AND P0, PT, R33, RZ, PT ;  /* 0x000000ff2100720c */ /* 0x000fe40003f06270 */
[----:B------:R-:W-:-:S11]  /*2830*/  ISETP.GE.AND P1, PT, R5, RZ, PT ;  /* 0x000000ff0500720c */ /* 0x000fd60003f26270 */
[----:B------:R-:W-:Y:S01]  /*2840*/  @P0 MOV R4, RZ ;  /* 0x000000ff00040202 */ /* 0x000fe20000000f00 */
[----:B------:R-:W-:Y:S01]  /*2850*/  @!P0 FFMA R2, R7, 1.84467440737095516160e+19, RZ ;  /* 0x5f80000007028823 */ /* 0x000fe200000000ff */
[----:B------:R-:W-:Y:S01]  /*2860*/  @!P0 MOV R4, 0xffffffc0 ;  /* 0xffffffc000048802 */ /* 0x000fe20000000f00 */
[----:B------:R-:W-:-:S03]  /*2870*/  @!P1 FFMA R37, R37, 1.84467440737095516160e+19, RZ ;  /* 0x5f80000025259823 */ /* 0x000fc600000000ff */
[----:B------:R-:W-:-:S07]  /*2880*/  @!P1 IADD3 R4, PT, PT, R4, 0x40, RZ ;  /* 0x0000004004049810 */ /* 0x000fce0007ffe0ff */
.L_x_50:
[----:B------:R-:W-:Y:S01]  /*2890*/  LEA R34, R6, 0xc0800000, 0x17 ;  /* 0xc080000006227811 */ /* 0x000fe200078eb8ff */
[----:B------:R-:W-:Y:S01]  /*28a0*/  BSSY.RECONVERGENT B1, `(.L_x_55) ;  /* 0x0000036000017945 */ /* 0x000fe20003800200 */
[----:B------:R-:W-:Y:S02]  /*28b0*/  IADD3 R35, PT, PT, R35, -0x7f, RZ ;  /* 0xffffff8123237810 */ /* 0x000fe40007ffe0ff */
[----:B------:R-:W-:-:S03]  /*28c0*/  IADD3 R37, PT, PT, -R34, R37, RZ ;  /* 0x0000002522257210 */ /* 0x000fc60007ffe1ff */
[----:B------:R-:W-:Y:S01]  /*28d0*/  IMAD R2, R35, -0x800000, R2 ;  /* 0xff80000023027824 */ /* 0x000fe200078e0202 */
[----:B------:R-:W0:Y:S01]  /*28e0*/  MUFU.RCP R34, R37 ;  /* 0x0000002500227308 */ /* 0x000e220000001000 */
[----:B------:R-:W-:Y:S01]  /*28f0*/  FADD.FTZ R33, -R37, -RZ ;  /* 0x800000ff25217221 */ /* 0x000fe20000010100 */
[----:B------:R-:W-:-:S04]  /*2900*/  IADD3 R35, PT, PT, R35, 0x7f, -R6 ;  /* 0x0000007f23237810 */ /* 0x000fc80007ffe806 */
[----:B------:R-:W-:Y:S01]  /*2910*/  IADD3 R35, PT, PT, R35, R4, RZ ;  /* 0x0000000423237210 */ /* 0x000fe20007ffe0ff */
[----:B0-----:R-:W-:-:S04]  /*2920*/  FFMA R5, R34, R33, 1 ;  /* 0x3f80000022057423 */ /* 0x001fc80000000021 */
[----:B------:R-:W-:-:S04]  /*2930*/  FFMA R5, R34, R5, R34 ;  /* 0x0000000522057223 */ /* 0x000fc80000000022 */
[----:B------:R-:W-:-:S04]  /*2940*/  FFMA R34, R2, R5, RZ ;  /* 0x0000000502227223 */ /* 0x000fc800000000ff */
[----:B------:R-:W-:-:S04]  /*2950*/  FFMA R36, R33, R34, R2 ;  /* 0x0000002221247223 */ /* 0x000fc80000000002 */
[----:B------:R-:W-:-:S04]  /*2960*/  FFMA R36, R5, R36, R34 ;  /* 0x0000002405247223 */ /* 0x000fc80000000022 */
[----:B------:R-:W-:-:S04]  /*2970*/  FFMA R33, R33, R36, R2 ;  /* 0x0000002421217223 */ /* 0x000fc80000000002 */
[----:B------:R-:W-:-:S05]  /*2980*/  FFMA R2, R5, R33, R36 ;  /* 0x0000002105027223 */ /* 0x000fca0000000024 */
[----:B------:R-:W-:-:S04]  /*2990*/  SHF.R.U32.HI R4, RZ, 0x17, R2 ;  /* 0x00000017ff047819 */ /* 0x000fc80000011602 */
[----:B------:R-:W-:-:S04]  /*29a0*/  LOP3.LUT R4, R4, 0xff, RZ, 0xc0, !PT ;  /* 0x000000ff04047812 */ /* 0x000fc800078ec0ff */
[----:B------:R-:W-:-:S04]  /*29b0*/  IADD3 R4, PT, PT, R4, R35, RZ ;  /* 0x0000002304047210 */ /* 0x000fc80007ffe0ff */
[----:B------:R-:W-:-:S04]  /*29c0*/  IADD3 R6, PT, PT, R4, -0x1, RZ ;  /* 0xffffffff04067810 */ /* 0x000fc80007ffe0ff */
[----:B------:R-:W-:-:S13]  /*29d0*/  ISETP.GE.U32.AND P0, PT, R6, 0xfe, PT ;  /* 0x000000fe0600780c */ /* 0x000fda0003f06070 */
[----:B------:R-:W-:Y:S05]  /*29e0*/  @!P0 BRA `(.L_x_56) ;  /* 0x0000000000808947 */ /* 0x000fea0003800000 */
[----:B------:R-:W-:-:S13]  /*29f0*/  ISETP.GT.AND P0, PT, R4, 0xfe, PT ;  /* 0x000000fe0400780c */ /* 0x000fda0003f04270 */
[----:B------:R-:W-:Y:S05]  /*2a00*/  @P0 BRA `(.L_x_57) ;  /* 0x00000000006c0947 */ /* 0x000fea0003800000 */
[----:B------:R-:W-:-:S13]  /*2a10*/  ISETP.GE.AND P0, PT, R4, 0x1, PT ;  /* 0x000000010400780c */ /* 0x000fda0003f06270 */
[----:B------:R-:W-:Y:S05]  /*2a20*/  @P0 BRA `(.L_x_58) ;  /* 0x0000000000740947 */ /* 0x000fea0003800000 */
[----:B------:R-:W-:Y:S02]  /*2a30*/  ISETP.GE.AND P0, PT, R4, -0x18, PT ;  /* 0xffffffe80400780c */ /* 0x000fe40003f06270 */
[----:B------:R-:W-:-:S11]  /*2a40*/  LOP3.LUT R2, R2, 0x80000000, RZ, 0xc0, !PT ;  /* 0x8000000002027812 */ /* 0x000fd600078ec0ff */
[----:B------:R-:W-:Y:S05]  /*2a50*/  @!P0 BRA `(.L_x_58) ;  /* 0x0000000000688947 */ /* 0x000fea0003800000 */
[CCC-:B------:R-:W-:Y:S01]  /*2a60*/  FFMA.RZ R6, R5.reuse, R33.reuse, R36.reuse ;  /* 0x0000002105067223 */ /* 0x1c0fe2000000c024 */
[CCC-:B------:R-:W-:Y:S01]  /*2a70*/  FFMA.RP R34, R5.reuse, R33.reuse, R36.reuse ;  /* 0x0000002105227223 */ /* 0x1c0fe20000008024 */
[----:B------:R-:W-:Y:S01]  /*2a80*/  FFMA.RM R5, R5, R33, R36 ;  /* 0x0000002105057223 */ /* 0x000fe20000004024 */
[----:B------:R-:W-:Y:S02]  /*2a90*/  ISETP.NE.AND P2, PT, R4, RZ, PT ;  /* 0x000000ff0400720c */ /* 0x000fe40003f45270 */
[----:B------:R-:W-:Y:S02]  /*2aa0*/  LOP3.LUT R6, R6, 0x7fffff, RZ, 0xc0, !PT ;  /* 0x007fffff06067812 */ /* 0x000fe400078ec0ff */
[----:B------:R-:W-:Y:S02]  /*2ab0*/  ISETP.NE.AND P1, PT, R4, RZ, PT ;  /* 0x000000ff0400720c */ /* 0x000fe40003f25270 */
[----:B------:R-:W-:Y:S02]  /*2ac0*/  LOP3.LUT R33, R6, 0x800000, RZ, 0xfc, !PT ;  /* 0x0080000006217812 */ /* 0x000fe400078efcff */
[----:B------:R-:W-:-:S02]  /*2ad0*/  IADD3 R6, PT, PT, R4, 0x20, RZ ;  /* 0x0000002004067810 */ /* 0x000fc40007ffe0ff */
[----:B------:R-:W-:Y:S02]  /*2ae0*/  IADD3 R4, PT, PT, -R4, RZ, RZ ;  /* 0x000000ff04047210 */ /* 0x000fe40007ffe1ff */
[----:B------:R-:W-:Y:S02]  /*2af0*/  SHF.L.U32 R6, R33, R6, RZ ;  /* 0x0000000621067219 */ /* 0x000fe400000006ff */
[----:B------:R-:W-:Y:S02]  /*2b00*/  FSETP.NEU.FTZ.AND P0, PT, R34, R5, PT ;  /* 0x000000052200720b */ /* 0x000fe40003f1d000 */
[----:B------:R-:W-:Y:S02]  /*2b10*/  SEL R4, R4, RZ, P2 ;  /* 0x000000ff04047207 */ /* 0x000fe40001000000 */
[----:B------:R-:W-:Y:S02]  /*2b20*/  ISETP.NE.AND P1, PT, R6, RZ, P1 ;  /* 0x000000ff0600720c */ /* 0x000fe40000f25270 */
[----:B------:R-:W-:-:S02]  /*2b30*/  SHF.R.U32.HI R33, RZ, R4, R33 ;  /* 0x00000004ff217219 */ /* 0x000fc40000011621 */
[----:B------:R-:W-:Y:S02]  /*2b40*/  PLOP3.LUT P0, PT, P0, P1, PT, 0xf8, 0x8f ;  /* 0x00000000008f781c */ /* 0x000fe40000703f70 */
[----:B------:R-:W-:Y:S02]  /*2b50*/  SHF.R.U32.HI R5, RZ, 0x1, R33 ;  /* 0x00000001ff057819 */ /* 0x000fe40000011621 */
[----:B------:R-:W-:-:S04]  /*2b60*/  SEL R4, RZ, 0x1, !P0 ;  /* 0x00000001ff047807 */ /* 0x000fc80004000000 */
[----:B------:R-:W-:-:S04]  /*2b70*/  LOP3.LUT R4, R4, 0x1, R5, 0xf8, !PT ;  /* 0x0000000104047812 */ /* 0x000fc800078ef805 */
[----:B------:R-:W-:-:S04]  /*2b80*/  LOP3.LUT R4, R4, R33, RZ, 0xc0, !PT ;  /* 0x0000002104047212 */ /* 0x000fc800078ec0ff */
[----:B------:R-:W-:-:S04]  /*2b90*/  IADD3 R5, PT, PT, R5, R4, RZ ;  /* 0x0000000405057210 */ /* 0x000fc80007ffe0ff */
[----:B------:R-:W-:Y:S01]  /*2ba0*/  LOP3.LUT R2, R5, R2, RZ, 0xfc, !PT ;  /* 0x0000000205027212 */ /* 0x000fe200078efcff */
[----:B------:R-:W-:Y:S06]  /*2bb0*/  BRA `(.L_x_58) ;  /* 0x0000000000107947 */ /* 0x000fec0003800000 */
.L_x_57:
[----:B------:R-:W-:-:S04]  /*2bc0*/  LOP3.LUT R2, R2, 0x80000000, RZ, 0xc0, !PT ;  /* 0x8000000002027812 */ /* 0x000fc800078ec0ff */
[----:B------:R-:W-:Y:S01]  /*2bd0*/  LOP3.LUT R2, R2, 0x7f800000, RZ, 0xfc, !PT ;  /* 0x7f80000002027812 */ /* 0x000fe200078efcff */
[----:B------:R-:W-:Y:S06]  /*2be0*/  BRA `(.L_x_58) ;  /* 0x0000000000047947 */ /* 0x000fec0003800000 */
.L_x_56:
[----:B------:R-:W-:-:S07]  /*2bf0*/  LEA R2, R35, R2, 0x17 ;  /* 0x0000000223027211 */ /* 0x000fce00078eb8ff */
.L_x_58:
[----:B------:R-:W-:Y:S05]  /*2c00*/  BSYNC.RECONVERGENT B1 ;  /* 0x0000000000017941 */ /* 0x000fea0003800200 */
.L_x_55:
[----:B------:R-:W-:Y:S05]  /*2c10*/  BRA `(.L_x_59) ;  /* 0x0000000000207947 */ /* 0x000fea0003800000 */
.L_x_54:
[----:B------:R-:W-:-:S04]  /*2c20*/  LOP3.LUT R2, R37, 0x80000000, R2, 0x48, !PT ;  /* 0x8000000025027812 */ /* 0x000fc800078e4802 */
[----:B------:R-:W-:Y:S01]  /*2c30*/  LOP3.LUT R2, R2, 0x7f800000, RZ, 0xfc, !PT ;  /* 0x7f80000002027812 */ /* 0x000fe200078efcff */
[----:B------:R-:W-:Y:S06]  /*2c40*/  BRA `(.L_x_59) ;  /* 0x0000000000147947 */ /* 0x000fec0003800000 */
.L_x_53:
[----:B------:R-:W-:Y:S01]  /*2c50*/  LOP3.LUT R2, R37, 0x80000000, R2, 0x48, !PT ;  /* 0x8000000025027812 */ /* 0x000fe200078e4802 */
[----:B------:R-:W-:Y:S06]  /*2c60*/  BRA `(.L_x_59) ;  /* 0x00000000000c7947 */ /* 0x000fec0003800000 */
.L_x_52:
[----:B------:R-:W0:Y:S01]  /*2c70*/  MUFU.RSQ R2, -QNAN ;  /* 0xffc0000000027908 */ /* 0x000e220000001400 */
[----:B------:R-:W-:Y:S05]  /*2c80*/  BRA `(.L_x_59) ;  /* 0x0000000000047947 */ /* 0x000fea0003800000 */
.L_x_51:
[----:B------:R-:W-:-:S07]  /*2c90*/  FADD.FTZ R2, R7, R37 ;  /* 0x0000002507027221 */ /* 0x000fce0000010000 */
.L_x_59:
[----:B------:R-:W-:Y:S05]  /*2ca0*/  BSYNC.RECONVERGENT B0 ;  /* 0x0000000000007941 */ /* 0x000fea0003800200 */
.L_x_49:
[----:B------:R-:W-:Y:S01]  /*2cb0*/  HFMA2 R5, -RZ, RZ, 0, 0 ;  /* 0x00000000ff057431 */ /* 0x000fe200000001ff */
[----:B------:R-:W-:-:S04]  /*2cc0*/  MOV R4, R30 ;  /* 0x0000001e00047202 */ /* 0x000fc80000000f00 */
[----:B0-----:R-:W-:Y:S05]  /*2cd0*/  RET.REL.NODEC R4 `(_Z5forcePfS_S_S_S_S_S_S_S_S_fffffPiS0_iiiiifff) ;  /* 0xffffffd004c87950 */ /* 0x001fea0003c3ffff */
.L_x_60:
        /* <DEDUP_REMOVED lines=10> */
.L_x_62:


//--------------------- .nv.shared.reserved.0     --------------------------
	.section	.nv.shared.reserved.0,"aw",@nobits
	.weak		__nv_reservedSMEM_offset_0_alias
	.size		__nv_reservedSMEM_offset_0_alias, 0, 64
	.other		__nv_reservedSMEM_offset_0_alias,@"STO_CUDA_RESERVED_SHARED STV_DEFAULT"
__nv_reservedSMEM_offset_0_alias:
	.zero		0
	.zero		64


//--------------------- .nv.shared._Z5forcePfS_S_S_S_S_S_S_S_S_fffffPiS0_iiiiifff --------------------------
	.section	.nv.shared._Z5forcePfS_S_S_S_S_S_S_S_S_fffffPiS0_iiiiifff,"aw",@nobits
	.sectionflags	@""
	.align	4
.nv.shared._Z5forcePfS_S_S_S_S_S_S_S_S_fffffPiS0_iiiiifff:
	.zero		5632


//--------------------- .nv.constant0._Z11finalResultPfS_S_S_i --------------------------
	.section	.nv.constant0._Z11finalResultPfS_S_S_i,"a",@progbits
	.sectionflags	@""
	.align	4
.nv.constant0._Z11finalResultPfS_S_S_i:
	.zero		932


//--------------------- .nv.constant0._Z5forcePfS_S_S_S_S_S_S_S_S_fffffPiS0_iiiiifff --------------------------
	.section	.nv.constant0._Z5forcePfS_S_S_S_S_S_S_S_S_fffffPiS0_iiiiifff,"a",@progbits
	.sectionflags	@""
	.align	4
.nv.constant0._Z5forcePfS_S_S_S_S_S_S_S_S_fffffPiS0_iiiiifff:
	.zero		1048


//--------------------- SYMBOLS --------------------------

	.type		.nv.reservedSmem.offset0,@object
	.size		.nv.reservedSmem.offset0,0x4
	.type		.nv.reservedSmem.cap,@object
	.size		.nv.reservedSmem.cap,0x4
